def matmul_kernel(
    a_ptr,
    b_ptr,
    c_ptr,
    M,
    N,
    K,
    stride_am,
    stride_ak,
    stride_bk,
    stride_bn,
    stride_cm,
    stride_cn,
    BLOCK_M: tl.constexpr,
    BLOCK_N: tl.constexpr,
    BLOCK_K: tl.constexpr,
    GROUP_M: tl.constexpr,
):
    pid = tl.program_id(axis=0)
    num_pid_m = tl.cdiv(M, BLOCK_M)
    num_pid_n = tl.cdiv(N, BLOCK_N)
    num_pid_in_group = GROUP_M * num_pid_n
    group_id = pid // num_pid_in_group
    first_pid_m = group_id * GROUP_M
    group_size_m = min(num_pid_m - first_pid_m, GROUP_M)
    pid_m = first_pid_m + ((pid % num_pid_in_group) % group_size_m)
    pid_n = (pid % num_pid_in_group) // group_size_m

    offs_am = (pid_m * BLOCK_M + tl.arange(0, BLOCK_M)) % M
    offs_bn = (pid_n * BLOCK_N + tl.arange(0, BLOCK_N)) % N
    offs_k = tl.arange(0, BLOCK_K)
    a_ptrs = a_ptr + offs_am[:, None] * stride_am + offs_k[None, :] * stride_ak
    b_ptrs = b_ptr + offs_k[:, None] * stride_bk + offs_bn[None, :] * stride_bn

    acc = tl.zeros((BLOCK_M, BLOCK_N), dtype=tl.float32)
    for kk in range(0, tl.cdiv(K, BLOCK_K)):
        a = tl.load(a_ptrs, mask=offs_k[None, :] < K - kk * BLOCK_K, other=0.0)
        b = tl.load(b_ptrs, mask=offs_k[:, None] < K - kk * BLOCK_K, other=0.0)
        acc = tl.dot(a, b, acc)
        a_ptrs += BLOCK_K * stride_ak
        b_ptrs += BLOCK_K * stride_bk

    c = acc.to(c_ptr.dtype.element_ty)
    offs_cm = pid_m * BLOCK_M + tl.arange(0, BLOCK_M)
    offs_cn = pid_n * BLOCK_N + tl.arange(0, BLOCK_N)
    c_ptrs = c_ptr + offs_cm[:, None] * stride_cm + offs_cn[None, :] * stride_cn
    mask = (offs_cm[:, None] < M) & (offs_cn[None, :] < N)
    tl.store(c_ptrs, c, mask=mask)

# config = {"BLOCK_K": 16, "BLOCK_M": 512, "BLOCK_N": 32, "GROUP_M": 8, "arch": "sm_100", "dtype": "bf16", "num_ctas": 1, "num_stages": 3, "num_warps": 4}
# arch = sm_100


// ===== COMPILED SASS (sm_100a) =====

	.target	sm_100a

	.elftype	@"ET_EXEC"


//--------------------- .note.nv.tkinfo           --------------------------
	.section	.note.nv.tkinfo,"",@"SHT_NOTE"
	.sectionflags	@"SHF_NOTE_NV_TKINFO"
	.tkinfo
        /*0018*/ 	.word	0x00000081
        /*0030*/ 	.string	""
        /*0030*/ 	.string	"ptxas-blackwell"
        /*0030*/ 	.string	"Cuda compilation tools, release 12.9, V12.9.86"
        /*0030*/ 	.string	"Build cuda_12.9.r12.9/compiler.36037853_0"
        /*0030*/ 	.string	"-v  -suppress-debug-info  -lineinfo  -arch sm_100a "



//--------------------- .note.nv.cuver            --------------------------
	.section	.note.nv.cuver,"",@"SHT_NOTE"
	.sectionflags	@"SHF_NOTE_NV_CUVER"
        /*0018*/ 	.short	0x0001
        /*001a*/ 	.short	0x0064
        /*001c*/ 	.short	0x0001
        /*001e*/ 	.short	0x0000
        /*0020*/ 	.short	0x0001
        /*0022*/ 	.short	0x0000


//--------------------- .nv.info                  --------------------------
	.section	.nv.info,"",@"SHT_CUDA_INFO"
	.align	4


	//----- nvinfo : EIATTR_REGCOUNT
	.align		4
        /*0000*/ 	.byte	0x04, 0x2f
        /*0002*/ 	.short	(.L_4 - .L_3)
	.align		4
.L_3:
        /*0004*/ 	.word	index@(matmul_kernel)
        /*0008*/ 	.word	0x000000e5


	//----- nvinfo : EIATTR_FRAME_SIZE
	.align		4
.L_4:
        /*000c*/ 	.byte	0x04, 0x11
        /*000e*/ 	.short	(.L_6 - .L_5)
	.align		4
.L_5:
        /*0010*/ 	.word	index@($__internal_2_$__cuda_sm10x_tcgen05_guardrail_trap_unallocated_columns_being_dealloced)
        /*0014*/ 	.word	0x00000000


	//----- nvinfo : EIATTR_FRAME_SIZE
	.align		4
.L_6:
        /*0018*/ 	.byte	0x04, 0x11
        /*001a*/ 	.short	(.L_8 - .L_7)
	.align		4
.L_7:
        /*001c*/ 	.word	index@($__internal_1_$__cuda_sm10x_tcgen05_guardrail_trap_phase_invalid_during_alloc)
        /*0020*/ 	.word	0x00000000


	//----- nvinfo : EIATTR_FRAME_SIZE
	.align		4
.L_8:
        /*0024*/ 	.byte	0x04, 0x11
        /*0026*/ 	.short	(.L_10 - .L_9)
	.align		4
.L_9:
        /*0028*/ 	.word	index@($__internal_0_$__cuda_sm10x_tcgen05_guardrail_trap_col_being_dealloced_not_returned_by_alloc)
        /*002c*/ 	.word	0x00000000


	//----- nvinfo : EIATTR_FRAME_SIZE
	.align		4
.L_10:
        /*0030*/ 	.byte	0x04, 0x11
        /*0032*/ 	.short	(.L_12 - .L_11)
	.align		4
.L_11:
        /*0034*/ 	.word	index@(matmul_kernel)
        /*0038*/ 	.word	0x00000000


	//----- nvinfo : EIATTR_MIN_STACK_SIZE
	.align		4
.L_12:
        /*003c*/ 	.byte	0x04, 0x12
        /*003e*/ 	.short	(.L_14 - .L_13)
	.align		4
.L_13:
        /*0040*/ 	.word	index@(matmul_kernel)
        /*0044*/ 	.word	0x00000000
.L_14:


//--------------------- .nv.info.matmul_kernel    --------------------------
	.section	.nv.info.matmul_kernel,"",@"SHT_CUDA_INFO"
	.sectionflags	@""
	.align	4


	//----- nvinfo : EIATTR_CUDA_API_VERSION
	.align		4
        /*0000*/ 	.byte	0x04, 0x37
        /*0002*/ 	.short	(.L_16 - .L_15)
.L_15:
        /*0004*/ 	.word	0x00000081


	//----- nvinfo : EIATTR_KPARAM_INFO
	.align		4
.L_16:
        /*0008*/ 	.byte	0x04, 0x17
        /*000a*/ 	.short	(.L_18 - .L_17)
.L_17:
        /*000c*/ 	.word	0x00000000
        /*0010*/ 	.short	0x000d
        /*0012*/ 	.short	0x0048
        /*0014*/ 	.byte	0x00, 0xf4, 0x21, 0x00


	//----- nvinfo : EIATTR_KPARAM_INFO
	.align		4
.L_18:
        /*0018*/ 	.byte	0x04, 0x17
        /*001a*/ 	.short	(.L_20 - .L_19)
.L_19:
        /*001c*/ 	.word	0x00000000
        /*0020*/ 	.short	0x000c
        /*0022*/ 	.short	0x0040
        /*0024*/ 	.byte	0x00, 0xf4, 0x21, 0x00


	//----- nvinfo : EIATTR_KPARAM_INFO
	.align		4
.L_20:
        /*0028*/ 	.byte	0x04, 0x17
        /*002a*/ 	.short	(.L_22 - .L_21)
.L_21:
        /*002c*/ 	.word	0x00000000
        /*0030*/ 	.short	0x000b
        /*0032*/ 	.short	0x0038
        /*0034*/ 	.byte	0x00, 0xf0, 0x11, 0x00


	//----- nvinfo : EIATTR_KPARAM_INFO
	.align		4
.L_22:
        /*0038*/ 	.byte	0x04, 0x17
        /*003a*/ 	.short	(.L_24 - .L_23)
.L_23:
        /*003c*/ 	.word	0x00000000
        /*0040*/ 	.short	0x000a
        /*0042*/ 	.short	0x0034
        /*0044*/ 	.byte	0x00, 0xf0, 0x11, 0x00


	//----- nvinfo : EIATTR_KPARAM_INFO
	.align		4
.L_24:
        /*0048*/ 	.byte	0x04, 0x17
        /*004a*/ 	.short	(.L_26 - .L_25)
.L_25:
        /*004c*/ 	.word	0x00000000
        /*0050*/ 	.short	0x0009
        /*0052*/ 	.short	0x0030
        /*0054*/ 	.byte	0x00, 0xf0, 0x11, 0x00


	//----- nvinfo : EIATTR_KPARAM_INFO
	.align		4
.L_26:
        /*0058*/ 	.byte	0x04, 0x17
        /*005a*/ 	.short	(.L_28 - .L_27)
.L_27:
        /*005c*/ 	.word	0x00000000
        /*0060*/ 	.short	0x0008
        /*0062*/ 	.short	0x002c
        /*0064*/ 	.byte	0x00, 0xf0, 0x11, 0x00


	//----- nvinfo : EIATTR_KPARAM_INFO
	.align		4
.L_28:
        /*0068*/ 	.byte	0x04, 0x17
        /*006a*/ 	.short	(.L_30 - .L_29)
.L_29:
        /*006c*/ 	.word	0x00000000
        /*0070*/ 	.short	0x0007
        /*0072*/ 	.short	0x0028
        /*0074*/ 	.byte	0x00, 0xf0, 0x11, 0x00


	//----- nvinfo : EIATTR_KPARAM_INFO
	.align		4
.L_30:
        /*0078*/ 	.byte	0x04, 0x17
        /*007a*/ 	.short	(.L_32 - .L_31)
.L_31:
        /*007c*/ 	.word	0x00000000
        /*0080*/ 	.short	0x0006
        /*0082*/ 	.short	0x0024
        /*0084*/ 	.byte	0x00, 0xf0, 0x11, 0x00


	//----- nvinfo : EIATTR_KPARAM_INFO
	.align		4
.L_32:
        /*0088*/ 	.byte	0x04, 0x17
        /*008a*/ 	.short	(.L_34 - .L_33)
.L_33:
        /*008c*/ 	.word	0x00000000
        /*0090*/ 	.short	0x0005
        /*0092*/ 	.short	0x0020
        /*0094*/ 	.byte	0x00, 0xf0, 0x11, 0x00


	//----- nvinfo : EIATTR_KPARAM_INFO
	.align		4
.L_34:
        /*0098*/ 	.byte	0x04, 0x17
        /*009a*/ 	.short	(.L_36 - .L_35)
.L_35:
        /*009c*/ 	.word	0x00000000
        /*00a0*/ 	.short	0x0004
        /*00a2*/ 	.short	0x001c
        /*00a4*/ 	.byte	0x00, 0xf0, 0x11, 0x00


	//----- nvinfo : EIATTR_KPARAM_INFO
	.align		4
.L_36:
        /*00a8*/ 	.byte	0x04, 0x17
        /*00aa*/ 	.short	(.L_38 - .L_37)
.L_37:
        /*00ac*/ 	.word	0x00000000
        /*00b0*/ 	.short	0x0003
        /*00b2*/ 	.short	0x0018
        /*00b4*/ 	.byte	0x00, 0xf0, 0x11, 0x00


	//----- nvinfo : EIATTR_KPARAM_INFO
	.align		4
.L_38:
        /*00b8*/ 	.byte	0x04, 0x17
        /*00ba*/ 	.short	(.L_40 - .L_39)
.L_39:
        /*00bc*/ 	.word	0x00000000
        /*00c0*/ 	.short	0x0002
        /*00c2*/ 	.short	0x0010
        /*00c4*/ 	.byte	0x00, 0xf4, 0x21, 0x00


	//----- nvinfo : EIATTR_KPARAM_INFO
	.align		4
.L_40:
        /*00c8*/ 	.byte	0x04, 0x17
        /*00ca*/ 	.short	(.L_42 - .L_41)
.L_41:
        /*00cc*/ 	.word	0x00000000
        /*00d0*/ 	.short	0x0001
        /*00d2*/ 	.short	0x0008
        /*00d4*/ 	.byte	0x00, 0xf4, 0x21, 0x00


	//----- nvinfo : EIATTR_KPARAM_INFO
	.align		4
.L_42:
        /*00d8*/ 	.byte	0x04, 0x17
        /*00da*/ 	.short	(.L_44 - .L_43)
.L_43:
        /*00dc*/ 	.word	0x00000000
        /*00e0*/ 	.short	0x0000
        /*00e2*/ 	.short	0x0000
        /*00e4*/ 	.byte	0x00, 0xf4, 0x21, 0x00


	//----- nvinfo : EIATTR_AT_ENTRY_FRAGMENTS
	.align		4
.L_44:
        /*00e8*/ 	.byte	0x04, 0x4f
        /*00ea*/ 	.short	(.L_46 - .L_45)


	//   ....[0]....
.L_45:
        /*00ec*/ 	.word	0x00000004


	//----- nvinfo : EIATTR_RESERVED_SMEM_USED
	.align		4
.L_46:
        /*00f0*/ 	.byte	0x01, 0x41
	.zero		2


	//----- nvinfo : EIATTR_SPARSE_MMA_MASK
	.align		4
        /*00f4*/ 	.byte	0x03, 0x50
        /*00f6*/ 	.short	0x0000


	//----- nvinfo : EIATTR_TCGEN05_1CTA_USED
	.align		4
        /*00f8*/ 	.byte	0x01, 0x51
	.zero		2


	//----- nvinfo : EIATTR_MAXREG_COUNT
	.align		4
        /*00fc*/ 	.byte	0x03, 0x1b
        /*00fe*/ 	.short	0x00ff


	//----- nvinfo : EIATTR_NUM_BARRIERS
	.align		4
        /*0100*/ 	.byte	0x02, 0x4c
        /*0102*/ 	.byte	0x01
	.zero		1


	//----- nvinfo : EIATTR_INT_WARP_WIDE_INSTR_OFFSETS
	.align		4
        /*0104*/ 	.byte	0x04, 0x31
        /*0106*/ 	.short	(.L_48 - .L_47)


	//   ....[0]....
.L_47:
        /*0108*/ 	.word	0x00001190


	//   ....[1]....
        /*010c*/ 	.word	0x000011d0


	//   ....[2]....
        /*0110*/ 	.word	0x00002340


	//   ....[3]....
        /*0114*/ 	.word	0x00006a50


	//   ....[4]....
        /*0118*/ 	.word	0x00006aa0


	//----- nvinfo : EIATTR_COOP_GROUP_MASK_REGIDS
	.align		4
.L_48:
        /*011c*/ 	.byte	0x04, 0x29
        /*011e*/ 	.short	(.L_50 - .L_49)


	//   ....[0]....
.L_49:
        /*0120*/ 	.word	0xffffffff


	//   ....[1]....
        /*0124*/ 	.word	0xffffffff


	//   ....[2]....
        /*0128*/ 	.word	0xffffffff


	//   ....[3]....
        /*012c*/ 	.word	0xffffffff


	//----- nvinfo : EIATTR_COOP_GROUP_INSTR_OFFSETS
	.align		4
.L_50:
        /*0130*/ 	.byte	0x04, 0x28
        /*0132*/ 	.short	(.L_52 - .L_51)


	//   ....[0]....
.L_51:
        /*0134*/ 	.word	0x00000070


	//   ....[1]....
        /*0138*/ 	.word	0x00000330


	//   ....[2]....
        /*013c*/ 	.word	0x000068e0


	//   ....[3]....
        /*0140*/ 	.word	0x00006b50


	//----- nvinfo : EIATTR_VRC_CTA_INIT_COUNT
	.align		4
.L_52:
        /*0144*/ 	.byte	0x02, 0x4a
        /*0146*/ 	.byte	0x80
	.zero		1


	//----- nvinfo : EIATTR_MBARRIER_INSTR_OFFSETS
	.align		4
        /*0148*/ 	.byte	0x04, 0x39
        /*014a*/ 	.short	(.L_54 - .L_53)


	//   ....[0]....
.L_53:
        /*014c*/ 	.word	0x00001360
        /*0150*/ 	.word	0x000000ff
        /*0154*/ 	.word	0x00000000
        /*0158*/ 	.short	0x0100
        /*015a*/ 	.byte	0x06
	.zero		1


	//   ....[1]....
        /*015c*/ 	.word	0x00002380
        /*0160*/ 	.word	0x000000ff
        /*0164*/ 	.word	0x00008808
        /*0168*/ 	.short	0x0100
        /*016a*/ 	.byte	0x09
	.zero		1


	//   ....[2]....
        /*016c*/ 	.word	0x00002c80
        /*0170*/ 	.word	0x000000ff
        /*0174*/ 	.word	0x00000000
        /*0178*/ 	.short	0x010a
        /*017a*/ 	.byte	0x06
	.zero		1


	//   ....[3]....
        /*017c*/ 	.word	0x00004150
        /*0180*/ 	.word	0x000000ff
        /*0184*/ 	.word	0x00000000
        /*0188*/ 	.short	0x010a
        /*018a*/ 	.byte	0x06
	.zero		1


	//   ....[4]....
        /*018c*/ 	.word	0x00004240
        /*0190*/ 	.word	0x000000ff
        /*0194*/ 	.word	0x00008800
        /*0198*/ 	.short	0x0108
        /*019a*/ 	.byte	0x09
	.zero		1


	//   ....[5]....
        /*019c*/ 	.word	0x00004280
        /*01a0*/ 	.word	0x000000ff
        /*01a4*/ 	.word	0x00008808
        /*01a8*/ 	.short	0x0108
        /*01aa*/ 	.byte	0x09
	.zero		1


	//   ....[6]....
        /*01ac*/ 	.word	0x00006b70
        /*01b0*/ 	.word	0x000000ff
        /*01b4*/ 	.word	0x00000000
        /*01b8*/ 	.short	0x010a
        /*01ba*/ 	.byte	0x06
	.zero		1


	//   ....[7]....
        /*01bc*/ 	.word	0x00006ba0
        /*01c0*/ 	.word	0x000000ff
        /*01c4*/ 	.word	0x00000000
        /*01c8*/ 	.short	0x010a
        /*01ca*/ 	.byte	0x06
	.zero		1


	//----- nvinfo : EIATTR_NUM_MBARRIERS
	.align		4
.L_54:
        /*01cc*/ 	.byte	0x03, 0x38
        /*01ce*/ 	.short	0x0002


	//----- nvinfo : EIATTR_EXIT_INSTR_OFFSETS
	.align		4
        /*01d0*/ 	.byte	0x04, 0x1c
        /*01d2*/ 	.short	(.L_56 - .L_55)


	//   ....[0]....
.L_55:
        /*01d4*/ 	.word	0x00006b60


	//----- nvinfo : EIATTR_REQNTID
	.align		4
.L_56:
        /*01d8*/ 	.byte	0x04, 0x10
        /*01da*/ 	.short	(.L_58 - .L_57)
.L_57:
        /*01dc*/ 	.word	0x00000080
        /*01e0*/ 	.word	0x00000001
        /*01e4*/ 	.word	0x00000001


	//----- nvinfo : EIATTR_CRS_STACK_SIZE
	.align		4
.L_58:
        /*01e8*/ 	.byte	0x04, 0x1e
        /*01ea*/ 	.short	(.L_60 - .L_59)
.L_59:
        /*01ec*/ 	.word	0x00000000


	//----- nvinfo : EIATTR_CBANK_PARAM_SIZE
	.align		4
.L_60:
        /*01f0*/ 	.byte	0x03, 0x19
        /*01f2*/ 	.short	0x0050


	//----- nvinfo : EIATTR_PARAM_CBANK
	.align		4
        /*01f4*/ 	.byte	0x04, 0x0a
        /*01f6*/ 	.short	(.L_62 - .L_61)
	.align		4
.L_61:
        /*01f8*/ 	.word	index@(.nv.constant0.matmul_kernel)
        /*01fc*/ 	.short	0x0380
        /*01fe*/ 	.short	0x0050


	//----- nvinfo : EIATTR_SW_WAR
	.align		4
.L_62:
        /*0200*/ 	.byte	0x04, 0x36
        /*0202*/ 	.short	(.L_64 - .L_63)
.L_63:
        /*0204*/ 	.word	0x00000008
.L_64:


//--------------------- .nv.compat                --------------------------
	.section	.nv.compat,"",@"SHT_CUDA_COMPAT_INFO"
	.align	4
        /*0000*/ 	.byte	0x02, 0x02, 0x02, 0x00, 0x02, 0x05, 0x05, 0x00, 0x02, 0x03, 0x00, 0x00, 0x02, 0x06, 0x01, 0x00


//--------------------- .nv.callgraph             --------------------------
	.section	.nv.callgraph,"",@"SHT_CUDA_CALLGRAPH"
	.align	4
	.sectionentsize	8
	.align		4
        /*0000*/ 	.word	0x00000000
	.align		4
        /*0004*/ 	.word	0xffffffff
	.align		4
        /*0008*/ 	.word	0x00000000
	.align		4
        /*000c*/ 	.word	0xfffffffe
	.align		4
        /*0010*/ 	.word	0x00000000
	.align		4
        /*0014*/ 	.word	0xfffffffd
	.align		4
        /*0018*/ 	.word	0x00000000
	.align		4
        /*001c*/ 	.word	0xfffffffc


//--------------------- .text.matmul_kernel       --------------------------
	.section	.text.matmul_kernel,"ax",@progbits
	.align	128
        .global         matmul_kernel
        .type           matmul_kernel,@function
        .size           matmul_kernel,(.L_x_20 - matmul_kernel)
        .other          matmul_kernel,@"STO_CUDA_ENTRY STV_DEFAULT"
matmul_kernel:
.text.matmul_kernel:
[----:B------:R-:W0:Y:S01]  /*0000*/  LDC R1, c[0x0][0x37c] ;  /* 0x0000df00ff017b82 */ /* 0x000e220000000800 */
[----:B------:R-:W1:Y:S01]  /*0010*/  S2R R3, SR_TID.X ;  /* 0x0000000000037919 */ /* 0x000e620000002100 */
[----:B------:R-:W2:Y:S01]  /*0020*/  LDCU.64 UR20, c[0x0][0x358] ;  /* 0x00006b00ff1477ac */ /* 0x000ea20008000a00 */
[----:B-1----:R-:W-:-:S13]  /*0030*/  ISETP.GE.U32.AND P0, PT, R3, 0x20, PT ;  /* 0x000000200300780c */ /* 0x002fda0003f06070 */
[----:B------:R-:W-:Y:S02]  /*0040*/  VOTEU.ANY UP0, P0 ;  /* 0x0000000000ff7886 */ /* 0x000fe40000000100 */
[----:B0-2---:R-:W-:Y:S05]  /*0050*/  BRA.U UP0, `(.L_x_0) ;  /* 0x0000000100b87547 */ /* 0x005fea000b800000 */
[----:B------:R-:W0:Y:S01]  /*0060*/  S2UR UR6, SR_CgaCtaId ;  /* 0x00000000000679c3 */ /* 0x000e220000008800 */
[----:B------:R-:W-:Y:S01]  /*0070*/  NOP ;  /* 0x0000000000007918 */ /* 0x000fe20000000000 */
[----:B------:R-:W-:Y:S02]  /*0080*/  UMOV UR4, 0x40 ;  /* 0x0000004000047882 */ /* 0x000fe40000000000 */
[----:B0-----:R-:W-:-:S09]  /*0090*/  ULEA UR4, UR6, UR4, 0x18 ;  /* 0x0000000406047291 */ /* 0x001fd2000f8ec0ff */
[----:B------:R-:W0:Y:S01]  /*00a0*/  LDS.U8 R0, [UR4] ;  /* 0x00000004ff007984 */ /* 0x000e220008000000 */
[----:B------:R-:W-:Y:S02]  /*00b0*/  UMOV UR4, 0x400 ;  /* 0x0000040000047882 */ /* 0x000fe40000000000 */
[----:B------:R-:W-:Y:S01]  /*00c0*/  ULEA UR4, UR6, UR4, 0x18 ;  /* 0x0000000406047291 */ /* 0x000fe2000f8ec0ff */
[----:B0-----:R-:W-:-:S13]  /*00d0*/  ISETP.NE.AND P0, PT, R0, RZ, PT ;  /* 0x000000ff0000720c */ /* 0x001fda0003f05270 */
[----:B------:R-:W-:Y:S05]  /*00e0*/  @P0 BRA `(.L_x_1) ;  /* 0x00000000007c0947 */ /* 0x000fea0003800000 */
[----:B------:R-:W-:-:S13]  /*00f0*/  ELECT P0, URZ, PT ;  /* 0x0000000000ff782f */ /* 0x000fda0003800000 */
[----:B------:R-:W-:Y:S05]  /*0100*/  @!P0 BRA `(.L_x_2) ;  /* 0x0000000000848947 */ /* 0x000fea0003800000 */
[----:B------:R-:W-:Y:S01]  /*0110*/  UMOV UR5, 0x4 ;  /* 0x0000000400057882 */ /* 0x000fe20000000000 */
[----:B------:R-:W-:Y:S02]  /*0120*/  IMAD.MOV.U32 R7, RZ, RZ, 0x1 ;  /* 0x00000001ff077424 */ /* 0x000fe400078e00ff */
[----:B------:R-:W-:Y:S02]  /*0130*/  IMAD.MOV.U32 R5, RZ, RZ, 0xf ;  /* 0x0000000fff057424 */ /* 0x000fe400078e00ff */
[----:B------:R-:W-:Y:S04]  /*0140*/  DEPBAR.LE SB0, 0x36 ;  /* 0x00008d800000791a */ /* 0x000fe80000000000 */
[----:B------:R-:W0:Y:S02]  /*0150*/  UTCATOMSWS.FIND_AND_SET.ALIGN UP1, UR5, UR5 ;  /* 0x00000005000575e3 */ /* 0x000e240008020800 */
[----:B0-----:R-:W-:-:S04]  /*0160*/  PLOP3.LUT P0, PT, PT, PT, UP1, 0x80, 0x8 ;  /* 0x000000000008781c */ /* 0x001fc80003f0f018 */
[----:B------:R-:W-:-:S04]  /*0170*/  SEL R0, RZ, 0xffffffff, !P0 ;  /* 0xffffffffff007807 */ /* 0x000fc80004000000 */
[----:B------:R-:W-:Y:S01]  /*0180*/  ISETP.NE.AND P0, PT, R0, RZ, PT ;  /* 0x000000ff0000720c */ /* 0x000fe20003f05270 */
[----:B------:R-:W-:-:S12]  /*0190*/  IMAD.U32 R0, RZ, RZ, UR5 ;  /* 0x00000005ff007e24 */ /* 0x000fd8000f8e00ff */
[----:B------:R-:W-:Y:S05]  /*01a0*/  @P0 BRA `(.L_x_3) ;  /* 0x0000000000240947 */ /* 0x000fea0003800000 */
.L_x_4:
[----:B------:R-:W-:Y:S05]  /*01b0*/  NANOSLEEP 0x64 ;  /* 0x000000640000795d */ /* 0x000fea0003800000 */
[----:B------:R-:W-:-:S05]  /*01c0*/  UMOV UR5, 0x4 ;  /* 0x0000000400057882 */ /* 0x000fca0000000000 */
[----:B------:R-:W-:Y:S04]  /*01d0*/  DEPBAR.LE SB0, 0x36 ;  /* 0x00008d800000791a */ /* 0x000fe80000000000 */
[----:B------:R-:W0:Y:S02]  /*01e0*/  UTCATOMSWS.FIND_AND_SET.ALIGN UP1, UR5, UR5 ;  /* 0x00000005000575e3 */ /* 0x000e240008020800 */
[----:B0-----:R-:W-:-:S04]  /*01f0*/  PLOP3.LUT P0, PT, PT, PT, UP1, 0x80, 0x8 ;  /* 0x000000000008781c */ /* 0x001fc80003f0f018 */
[----:B------:R-:W-:-:S04]  /*0200*/  SEL R0, RZ, 0xffffffff, !P0 ;  /* 0xffffffffff007807 */ /* 0x000fc80004000000 */
[----:B------:R-:W-:Y:S01]  /*0210*/  ISETP.NE.AND P0, PT, R0, RZ, PT ;  /* 0x000000ff0000720c */ /* 0x000fe20003f05270 */
[----:B------:R-:W-:-:S12]  /*0220*/  IMAD.U32 R0, RZ, RZ, UR5 ;  /* 0x00000005ff007e24 */ /* 0x000fd8000f8e00ff */
[----:B------:R-:W-:Y:S05]  /*0230*/  @!P0 BRA `(.L_x_4) ;  /* 0xfffffffc00dc8947 */ /* 0x000fea000383ffff */
.L_x_3:
[C---:B------:R-:W-:Y:S01]  /*0240*/  VIADD R4, R0.reuse, 0x10 ;  /* 0x0000001000047836 */ /* 0x040fe20000000000 */
[----:B------:R-:W-:Y:S01]  /*0250*/  UMOV UR5, 0x50 ;  /* 0x0000005000057882 */ /* 0x000fe20000000000 */
[----:B------:R-:W-:Y:S01]  /*0260*/  SHF.L.U32 R2, R5, R0, RZ ;  /* 0x0000000005027219 */ /* 0x000fe200000006ff */
[----:B------:R-:W-:Y:S01]  /*0270*/  ULEA UR5, UR6, UR5, 0x18 ;  /* 0x0000000506057291 */ /* 0x000fe2000f8ec0ff */
[----:B------:R-:W-:Y:S01]  /*0280*/  IMAD.SHL.U32 R0, R0, 0x20, RZ ;  /* 0x0000002000007824 */ /* 0x000fe200078e00ff */
[----:B------:R-:W-:-:S04]  /*0290*/  SHF.L.U32 R5, R7, R4, RZ ;  /* 0x0000000407057219 */ /* 0x000fc800000006ff */
[----:B------:R-:W-:-:S05]  /*02a0*/  LOP3.LUT R2, R5, R2, RZ, 0xfc, !PT ;  /* 0x0000000205027212 */ /* 0x000fca00078efcff */
[----:B------:R0:W-:Y:S04]  /*02b0*/  ATOMS.OR RZ, [UR5], R2 ;  /* 0x00000002ffff798c */ /* 0x0001e8000b000005 */
[----:B------:R0:W-:Y:S01]  /*02c0*/  STS [UR4], R0 ;  /* 0x00000000ff007988 */ /* 0x0001e20008000804 */
[----:B------:R-:W-:Y:S05]  /*02d0*/  BRA `(.L_x_2) ;  /* 0x0000000000107947 */ /* 0x000fea0003800000 */
.L_x_1:
[----:B------:R-:W-:Y:S01]  /*02e0*/  IMAD.MOV.U32 R0, RZ, RZ, -0x1 ;  /* 0xffffffffff007424 */ /* 0x000fe200078e00ff */
[----:B------:R-:W-:-:S04]  /*02f0*/  MOV R4, 0x320 ;  /* 0x0000032000047802 */ /* 0x000fc80000000f00 */
[----:B------:R0:W-:Y:S03]  /*0300*/  STS [UR4], R0 ;  /* 0x00000000ff007988 */ /* 0x0001e60008000804 */
[----:B0-----:R-:W-:Y:S05]  /*0310*/  CALL.REL.NOINC `($__internal_1_$__cuda_sm10x_tcgen05_guardrail_trap_phase_invalid_during_alloc) ;  /* 0x0000006800387944 */ /* 0x001fea0003c00000 */
.L_x_2:
[----:B------:R-:W-:Y:S05]  /*0320*/  WARPSYNC.ALL ;  /* 0x0000000000007948 */ /* 0x000fea0003800000 */
[----:B------:R-:W-:Y:S01]  /*0330*/  NOP ;  /* 0x0000000000007918 */ /* 0x000fe20000000000 */
.L_x_0:
[----:B------:R-:W1:Y:S01]  /*0340*/  LDC.64 R4, c[0x0][0x398] ;  /* 0x0000e600ff047b82 */ /* 0x000e620000000a00 */
[----:B------:R-:W2:Y:S01]  /*0350*/  S2R R9, SR_CTAID.X ;  /* 0x0000000000097919 */ /* 0x000ea20000002500 */
[----:B------:R-:W-:Y:S01]  /*0360*/  UMOV UR9, 0x400 ;  /* 0x0000040000097882 */ /* 0x000fe20000000000 */
[----:B------:R-:W-:Y:S01]  /*0370*/  SHF.R.U32.HI R147, RZ, 0x5, R3 ;  /* 0x00000005ff937819 */ /* 0x000fe20000011603 */
[----:B------:R-:W3:Y:S04]  /*0380*/  LDCU.128 UR16, c[0x0][0x380] ;  /* 0x00007000ff1077ac */ /* 0x000ee80008000c00 */
[----:B------:R-:W4:Y:S08]  /*0390*/  S2UR UR4, SR_CgaCtaId ;  /* 0x00000000000479c3 */ /* 0x000f300000008800 */
[----:B------:R-:W5:Y:S01]  /*03a0*/  LDC.64 R82, c[0x0][0x3a0] ;  /* 0x0000e800ff527b82 */ /* 0x000f620000000a00 */
[----:B01----:R-:W-:Y:S01]  /*03b0*/  VIADD R0, R5, 0x1f ;  /* 0x0000001f05007836 */ /* 0x003fe20000000000 */
[----:B------:R-:W-:-:S02]  /*03c0*/  IABS R18, R5 ;  /* 0x0000000500127213 */ /* 0x000fc40000000000 */
[----:B------:R-:W-:Y:S02]  /*03d0*/  IABS R16, R4 ;  /* 0x0000000400107213 */ /* 0x000fe40000000000 */
[----:B------:R-:W-:Y:S01]  /*03e0*/  SHF.R.S32.HI R7, RZ, 0x1f, R0 ;  /* 0x0000001fff077819 */ /* 0x000fe20000011400 */
[----:B----4-:R-:W-:-:S03]  /*03f0*/  ULEA UR9, UR4, UR9, 0x18 ;  /* 0x0000000904097291 */ /* 0x010fc6000f8ec0ff */
[----:B------:R-:W-:Y:S02]  /*0400*/  LEA.HI R7, R7, R0, RZ, 0x5 ;  /* 0x0000000007077211 */ /* 0x000fe400078f28ff */
[----:B--2---:R-:W-:Y:S02]  /*0410*/  IABS R10, R9 ;  /* 0x00000009000a7213 */ /* 0x004fe40000000000 */
[----:B------:R-:W-:-:S05]  /*0420*/  SHF.R.S32.HI R7, RZ, 0x5, R7 ;  /* 0x00000005ff077819 */ /* 0x000fca0000011407 */
[----:B------:R-:W-:-:S05]  /*0430*/  IMAD.SHL.U32 R2, R7, 0x8, RZ ;  /* 0x0000000807027824 */ /* 0x000fca00078e00ff */
[-C--:B------:R-:W-:Y:S02]  /*0440*/  IABS R11, R2.reuse ;  /* 0x00000002000b7213 */ /* 0x080fe40000000000 */
[----:B------:R-:W-:Y:S02]  /*0450*/  IABS R12, R2 ;  /* 0x00000002000c7213 */ /* 0x000fe40000000000 */
[----:B------:R-:W0:Y:S08]  /*0460*/  I2F.RP R0, R11 ;  /* 0x0000000b00007306 */ /* 0x000e300000209400 */
[----:B0-----:R-:W0:Y:S02]  /*0470*/  MUFU.RCP R0, R0 ;  /* 0x0000000000007308 */ /* 0x001e240000001000 */
[----:B0-----:R-:W-:-:S02]  /*0480*/  VIADD R6, R0, 0xffffffe ;  /* 0x0ffffffe00067836 */ /* 0x001fc40000000000 */
[----:B------:R-:W-:-:S04]  /*0490*/  IMAD.MOV R0, RZ, RZ, -R12 ;  /* 0x000000ffff007224 */ /* 0x000fc800078e0a0c */
[----:B------:R0:W1:Y:S02]  /*04a0*/  F2I.FTZ.U32.TRUNC.NTZ R7, R6 ;  /* 0x0000000600077305 */ /* 0x000064000021f000 */
[----:B0-----:R-:W-:Y:S02]  /*04b0*/  IMAD.MOV.U32 R6, RZ, RZ, RZ ;  /* 0x000000ffff067224 */ /* 0x001fe400078e00ff */
[----:B-1----:R-:W-:-:S04]  /*04c0*/  IMAD.MOV R8, RZ, RZ, -R7 ;  /* 0x000000ffff087224 */ /* 0x002fc800078e0a07 */
[----:B------:R-:W-:Y:S02]  /*04d0*/  IMAD R13, R8, R11, RZ ;  /* 0x0000000b080d7224 */ /* 0x000fe400078e02ff */
[----:B------:R-:W-:Y:S02]  /*04e0*/  IMAD.MOV.U32 R8, RZ, RZ, R10 ;  /* 0x000000ffff087224 */ /* 0x000fe400078e000a */
[----:B------:R-:W-:-:S06]  /*04f0*/  IMAD.HI.U32 R7, R7, R13, R6 ;  /* 0x0000000d07077227 */ /* 0x000fcc00078e0006 */
[----:B------:R-:W-:-:S04]  /*0500*/  IMAD.HI.U32 R7, R7, R8, RZ ;  /* 0x0000000807077227 */ /* 0x000fc800078e00ff */
[----:B------:R-:W-:Y:S01]  /*0510*/  IMAD R0, R7, R0, R8 ;  /* 0x0000000007007224 */ /* 0x000fe200078e0208 */
[----:B------:R-:W-:Y:S04]  /*0520*/  BAR.SYNC.DEFER_BLOCKING 0x0 ;  /* 0x0000000000007b1d */ /* 0x000fe80000010000 */
[----:B------:R-:W-:-:S13]  /*0530*/  ISETP.GT.U32.AND P1, PT, R11, R0, PT ;  /* 0x000000000b00720c */ /* 0x000fda0003f24070 */
[----:B------:R-:W-:Y:S02]  /*0540*/  @!P1 IMAD.IADD R0, R0, 0x1, -R11 ;  /* 0x0000000100009824 */ /* 0x000fe400078e0a0b */
[----:B------:R-:W-:Y:S01]  /*0550*/  @!P1 VIADD R7, R7, 0x1 ;  /* 0x0000000107079836 */ /* 0x000fe20000000000 */
[----:B------:R-:W-:Y:S02]  /*0560*/  ISETP.NE.AND P1, PT, R2, RZ, PT ;  /* 0x000000ff0200720c */ /* 0x000fe40003f25270 */
[----:B------:R-:W-:Y:S02]  /*0570*/  ISETP.GE.U32.AND P0, PT, R0, R11, PT ;  /* 0x0000000b0000720c */ /* 0x000fe40003f06070 */
[----:B------:R-:W-:-:S04]  /*0580*/  LOP3.LUT R0, R9, R2, RZ, 0x3c, !PT ;  /* 0x0000000209007212 */ /* 0x000fc800078e3cff */
[----:B------:R-:W-:Y:S01]  /*0590*/  ISETP.GE.AND P2, PT, R0, RZ, PT ;  /* 0x000000ff0000720c */ /* 0x000fe20003f46270 */
[----:B------:R-:W-:-:S06]  /*05a0*/  VIADD R0, R4, 0x1ff ;  /* 0x000001ff04007836 */ /* 0x000fcc0000000000 */
[----:B------:R-:W-:-:S04]  /*05b0*/  @P0 VIADD R7, R7, 0x1 ;  /* 0x0000000107070836 */ /* 0x000fc80000000000 */
[----:B------:R-:W-:Y:S01]  /*05c0*/  IMAD.MOV.U32 R6, RZ, RZ, R7 ;  /* 0x000000ffff067224 */ /* 0x000fe200078e0007 */
[----:B------:R-:W-:-:S03]  /*05d0*/  SHF.R.S32.HI R7, RZ, 0x1f, R0 ;  /* 0x0000001fff077819 */ /* 0x000fc60000011400 */
[----:B------:R-:W-:Y:S01]  /*05e0*/  @!P2 IMAD.MOV R6, RZ, RZ, -R6 ;  /* 0x000000ffff06a224 */ /* 0x000fe200078e0a06 */
[----:B------:R-:W-:Y:S02]  /*05f0*/  @!P1 LOP3.LUT R6, RZ, R2, RZ, 0x33, !PT ;  /* 0x00000002ff069212 */ /* 0x000fe400078e33ff */
[----:B------:R-:W-:-:S03]  /*0600*/  LEA.HI R7, R7, R0, RZ, 0x9 ;  /* 0x0000000007077211 */ /* 0x000fc600078f48ff */
[----:B------:R-:W-:Y:S02]  /*0610*/  IMAD.SHL.U32 R10, R6, 0x8, RZ ;  /* 0x00000008060a7824 */ /* 0x000fe400078e00ff */
[----:B------:R-:W-:-:S03]  /*0620*/  IMAD.MOV R6, RZ, RZ, -R6 ;  /* 0x000000ffff067224 */ /* 0x000fc600078e0a06 */
[----:B------:R-:W-:Y:S01]  /*0630*/  LEA.HI.SX32 R7, R7, -R10, 0x17 ;  /* 0x8000000a07077211 */ /* 0x000fe200078fbaff */
[----:B------:R-:W-:Y:S02]  /*0640*/  IMAD R14, R2, R6, R9 ;  /* 0x00000006020e7224 */ /* 0x000fe400078e0209 */
[----:B------:R-:W-:Y:S01]  /*0650*/  IMAD.MOV.U32 R6, RZ, RZ, RZ ;  /* 0x000000ffff067224 */ /* 0x000fe200078e00ff */
[----:B------:R-:W-:Y:S02]  /*0660*/  VIMNMX R15, PT, PT, R7, 0x8, PT ;  /* 0x00000008070f7848 */ /* 0x000fe40003fe0100 */
[----:B------:R-:W-:Y:S02]  /*0670*/  IABS R2, R14 ;  /* 0x0000000e00027213 */ /* 0x000fe40000000000 */
[----:B------:R-:W-:-:S04]  /*0680*/  IABS R11, R15 ;  /* 0x0000000f000b7213 */ /* 0x000fc80000000000 */
[----:B------:R-:W0:Y:S08]  /*0690*/  I2F.RP R0, R11 ;  /* 0x0000000b00007306 */ /* 0x000e300000209400 */
[----:B0-----:R-:W0:Y:S02]  /*06a0*/  MUFU.RCP R0, R0 ;  /* 0x0000000000007308 */ /* 0x001e240000001000 */
[----:B0-----:R-:W-:-:S06]  /*06b0*/  VIADD R7, R0, 0xffffffe ;  /* 0x0ffffffe00077836 */ /* 0x001fcc0000000000 */
[----:B------:R-:W0:Y:S02]  /*06c0*/  F2I.FTZ.U32.TRUNC.NTZ R7, R7 ;  /* 0x0000000700077305 */ /* 0x000e24000021f000 */
[----:B0-----:R-:W-:-:S04]  /*06d0*/  IMAD.MOV R8, RZ, RZ, -R7 ;  /* 0x000000ffff087224 */ /* 0x001fc800078e0a07 */
[----:B------:R-:W-:Y:S01]  /*06e0*/  IMAD R9, R8, R11, RZ ;  /* 0x0000000b08097224 */ /* 0x000fe200078e02ff */
[----:B------:R-:W-:-:S03]  /*06f0*/  IABS R8, R15 ;  /* 0x0000000f00087213 */ /* 0x000fc60000000000 */
[----:B------:R-:W-:Y:S02]  /*0700*/  IMAD.HI.U32 R6, R7, R9, R6 ;  /* 0x0000000907067227 */ /* 0x000fe400078e0006 */
[----:B------:R-:W0:Y:S02]  /*0710*/  I2F.RP R7, R18 ;  /* 0x0000001200077306 */ /* 0x000e240000209400 */
[----:B------:R-:W-:Y:S02]  /*0720*/  IMAD.MOV.U32 R9, RZ, RZ, R2 ;  /* 0x000000ffff097224 */ /* 0x000fe400078e0002 */
[----:B------:R-:W-:Y:S02]  /*0730*/  IMAD.MOV R0, RZ, RZ, -R8 ;  /* 0x000000ffff007224 */ /* 0x000fe400078e0a08 */
[----:B------:R-:W-:Y:S02]  /*0740*/  IMAD.HI.U32 R6, R6, R9, RZ ;  /* 0x0000000906067227 */ /* 0x000fe400078e00ff */
[----:B------:R-:W1:Y:S02]  /*0750*/  I2F.RP R2, R16 ;  /* 0x0000001000027306 */ /* 0x000e640000209400 */
[----:B------:R-:W-:-:S05]  /*0760*/  IMAD R0, R6, R0, R9 ;  /* 0x0000000006007224 */ /* 0x000fca00078e0209 */
[----:B------:R-:W-:Y:S01]  /*0770*/  ISETP.GT.U32.AND P1, PT, R11, R0, PT ;  /* 0x000000000b00720c */ /* 0x000fe20003f24070 */
[----:B0-----:R-:W0:Y:S08]  /*0780*/  MUFU.RCP R7, R7 ;  /* 0x0000000700077308 */ /* 0x001e300000001000 */
[----:B-1----:R-:W1:Y:S04]  /*0790*/  MUFU.RCP R2, R2 ;  /* 0x0000000200027308 */ /* 0x002e680000001000 */
[----:B------:R-:W-:-:S02]  /*07a0*/  @!P1 IMAD.IADD R0, R0, 0x1, -R11 ;  /* 0x0000000100009824 */ /* 0x000fc400078e0a0b */
[----:B------:R-:W-:Y:S01]  /*07b0*/  @!P1 VIADD R6, R6, 0x1 ;  /* 0x0000000106069836 */ /* 0x000fe20000000000 */
[----:B------:R-:W-:Y:S02]  /*07c0*/  ISETP.NE.AND P1, PT, R15, RZ, PT ;  /* 0x000000ff0f00720c */ /* 0x000fe40003f25270 */
[----:B------:R-:W-:Y:S01]  /*07d0*/  ISETP.GE.U32.AND P0, PT, R0, R11, PT ;  /* 0x0000000b0000720c */ /* 0x000fe20003f06070 */
[----:B0-----:R-:W-:Y:S01]  /*07e0*/  VIADD R8, R7, 0xffffffe ;  /* 0x0ffffffe07087836 */ /* 0x001fe20000000000 */
[----:B------:R-:W-:Y:S02]  /*07f0*/  LOP3.LUT R0, R14, R15, RZ, 0x3c, !PT ;  /* 0x0000000f0e007212 */ /* 0x000fe400078e3cff */
[----:B------:R-:W-:Y:S01]  /*0800*/  SHF.R.U32.HI R11, RZ, 0x4, R3 ;  /* 0x00000004ff0b7819 */ /* 0x000fe20000011603 */
[----:B------:R0:W2:Y:S01]  /*0810*/  F2I.FTZ.U32.TRUNC.NTZ R9, R8 ;  /* 0x0000000800097305 */ /* 0x0000a2000021f000 */
[----:B------:R-:W-:Y:S02]  /*0820*/  ISETP.GE.AND P2, PT, R0, RZ, PT ;  /* 0x000000ff0000720c */ /* 0x000fe40003f46270 */
[----:B------:R-:W-:-:S05]  /*0830*/  SGXT.U32 R11, R11, 0x3 ;  /* 0x000000030b0b781a */ /* 0x000fca0000000000 */
[----:B------:R-:W-:Y:S02]  /*0840*/  @P0 VIADD R6, R6, 0x1 ;  /* 0x0000000106060836 */ /* 0x000fe40000000000 */
[----:B0-----:R-:W-:Y:S02]  /*0850*/  IMAD.MOV.U32 R8, RZ, RZ, RZ ;  /* 0x000000ffff087224 */ /* 0x001fe400078e00ff */
[----:B------:R-:W-:Y:S02]  /*0860*/  IMAD.MOV.U32 R0, RZ, RZ, R6 ;  /* 0x000000ffff007224 */ /* 0x000fe400078e0006 */
[----:B-1----:R-:W-:Y:S02]  /*0870*/  VIADD R6, R2, 0xffffffe ;  /* 0x0ffffffe02067836 */ /* 0x002fe40000000000 */
[----:B------:R-:W-:Y:S01]  /*0880*/  @!P2 IMAD.MOV R0, RZ, RZ, -R0 ;  /* 0x000000ffff00a224 */ /* 0x000fe200078e0a00 */
[----:B------:R-:W-:Y:S01]  /*0890*/  @!P1 LOP3.LUT R0, RZ, R15, RZ, 0x33, !PT ;  /* 0x0000000fff009212 */ /* 0x000fe200078e33ff */
[----:B------:R-:W0:Y:S01]  /*08a0*/  F2I.FTZ.U32.TRUNC.NTZ R7, R6 ;  /* 0x0000000600077305 */ /* 0x000e22000021f000 */
[----:B--2---:R-:W-:-:S03]  /*08b0*/  IMAD.MOV R13, RZ, RZ, -R9 ;  /* 0x000000ffff0d7224 */ /* 0x004fc600078e0a09 */
[----:B------:R-:W-:Y:S02]  /*08c0*/  IMAD.SHL.U32 R2, R0, 0x20, RZ ;  /* 0x0000002000027824 */ /* 0x000fe400078e00ff */
[----:B------:R-:W-:Y:S02]  /*08d0*/  IMAD R13, R13, R18, RZ ;  /* 0x000000120d0d7224 */ /* 0x000fe400078e02ff */
[----:B------:R-:W-:Y:S01]  /*08e0*/  IMAD.MOV R0, RZ, RZ, -R0 ;  /* 0x000000ffff007224 */ /* 0x000fe200078e0a00 */
[----:B------:R-:W-:Y:S01]  /*08f0*/  LOP3.LUT R11, R2, R11, RZ, 0xfc, !PT ;  /* 0x0000000b020b7212 */ /* 0x000fe200078efcff */
[----:B------:R-:W-:Y:S01]  /*0900*/  IMAD.HI.U32 R12, R9, R13, R8 ;  /* 0x0000000d090c7227 */ /* 0x000fe200078e0008 */
[----:B------:R-:W-:Y:S02]  /*0910*/  LOP3.LUT R9, R3, 0x7f, RZ, 0xc0, !PT ;  /* 0x0000007f03097812 */ /* 0x000fe400078ec0ff */
[----:B------:R-:W-:Y:S01]  /*0920*/  LOP3.LUT R22, R11, 0x8, RZ, 0xfc, !PT ;  /* 0x000000080b167812 */ /* 0x000fe200078efcff */
[----:B------:R-:W-:Y:S01]  /*0930*/  IMAD R0, R15, R0, R14 ;  /* 0x000000000f007224 */ /* 0x000fe200078e020e */
[----:B------:R-:W-:Y:S01]  /*0940*/  LOP3.LUT R24, R11, 0x10, RZ, 0xfc, !PT ;  /* 0x000000100b187812 */ /* 0x000fe200078efcff */
[----:B0-----:R-:W-:Y:S01]  /*0950*/  IMAD.MOV R13, RZ, RZ, -R7 ;  /* 0x000000ffff0d7224 */ /* 0x001fe200078e0a07 */
[----:B------:R-:W-:Y:S01]  /*0960*/  IABS R17, R22 ;  /* 0x0000001600117213 */ /* 0x000fe20000000000 */
[----:B------:R-:W-:Y:S01]  /*0970*/  IMAD.IADD R0, R10, 0x1, R0 ;  /* 0x000000010a007824 */ /* 0x000fe200078e0200 */
[----:B------:R-:W-:Y:S01]  /*0980*/  IABS R23, R24 ;  /* 0x0000001800177213 */ /* 0x000fe20000000000 */
[----:B------:R-:W-:Y:S01]  /*0990*/  IMAD R13, R13, R16, RZ ;  /* 0x000000100d0d7224 */ /* 0x000fe200078e02ff */
[----:B------:R-:W-:Y:S01]  /*09a0*/  ISETP.NE.U32.AND P3, PT, R9, RZ, PT ;  /* 0x000000ff0900720c */ /* 0x000fe20003f65070 */
[----:B------:R-:W-:-:S02]  /*09b0*/  IMAD.MOV.U32 R15, RZ, RZ, R17 ;  /* 0x000000ffff0f7224 */ /* 0x000fc400078e0011 */
[----:B------:R-:W-:Y:S02]  /*09c0*/  IMAD R0, R0, 0x200, R9 ;  /* 0x0000020000007824 */ /* 0x000fe400078e0209 */
[----:B------:R-:W-:-:S04]  /*09d0*/  IMAD.HI.U32 R8, R12, R15, RZ ;  /* 0x0000000f0c087227 */ /* 0x000fc800078e00ff */
[----:B------:R-:W-:Y:S02]  /*09e0*/  IMAD.MOV.U32 R6, RZ, RZ, RZ ;  /* 0x000000ffff067224 */ /* 0x000fe400078e00ff */
[----:B------:R-:W-:Y:S02]  /*09f0*/  IMAD.MOV R8, RZ, RZ, -R8 ;  /* 0x000000ffff087224 */ /* 0x000fe400078e0a08 */
[C---:B------:R-:W-:Y:S02]  /*0a00*/  VIADD R138, R0.reuse, 0x80 ;  /* 0x00000080008a7836 */ /* 0x040fe40000000000 */
[C---:B------:R-:W-:Y:S02]  /*0a10*/  VIADD R137, R0.reuse, 0x100 ;  /* 0x0000010000897836 */ /* 0x040fe40000000000 */
[----:B------:R-:W-:Y:S01]  /*0a20*/  IMAD.HI.U32 R6, R7, R13, R6 ;  /* 0x0000000d07067227 */ /* 0x000fe200078e0006 */
[----:B------:R-:W-:Y:S02]  /*0a30*/  IABS R17, R138 ;  /* 0x0000008a00117213 */ /* 0x000fe40000000000 */
[----:B------:R-:W-:Y:S01]  /*0a40*/  IABS R19, R137 ;  /* 0x0000008900137213 */ /* 0x000fe20000000000 */
[----:B------:R-:W-:-:S02]  /*0a50*/  VIADD R136, R0, 0x180 ;  /* 0x0000018000887836 */ /* 0x000fc40000000000 */
[----:B------:R-:W-:Y:S01]  /*0a60*/  IMAD R13, R18, R8, R15 ;  /* 0x00000008120d7224 */ /* 0x000fe200078e020f */
[----:B------:R-:W-:Y:S01]  /*0a70*/  IABS R15, R0 ;  /* 0x00000000000f7213 */ /* 0x000fe20000000000 */
[----:B------:R-:W-:Y:S01]  /*0a80*/  IMAD.HI.U32 R10, R12, R23, RZ ;  /* 0x000000170c0a7227 */ /* 0x000fe200078e00ff */
[----:B------:R-:W-:-:S03]  /*0a90*/  IABS R21, R136 ;  /* 0x0000008800157213 */ /* 0x000fc60000000000 */
[----:B------:R-:W-:-:S04]  /*0aa0*/  IMAD.HI.U32 R7, R6, R15, RZ ;  /* 0x0000000f06077227 */ /* 0x000fc800078e00ff */
[----:B------:R-:W-:-:S04]  /*0ab0*/  IMAD.HI.U32 R8, R6, R17, RZ ;  /* 0x0000001106087227 */ /* 0x000fc800078e00ff */
[----:B------:R-:W-:-:S04]  /*0ac0*/  IMAD.HI.U32 R9, R6, R19, RZ ;  /* 0x0000001306097227 */ /* 0x000fc800078e00ff */
[----:B------:R-:W-:-:S04]  /*0ad0*/  IMAD.HI.U32 R6, R6, R21, RZ ;  /* 0x0000001506067227 */ /* 0x000fc800078e00ff */
[----:B------:R-:W-:Y:S02]  /*0ae0*/  IMAD.MOV R7, RZ, RZ, -R7 ;  /* 0x000000ffff077224 */ /* 0x000fe400078e0a07 */
[----:B------:R-:W-:Y:S02]  /*0af0*/  IMAD.MOV R14, RZ, RZ, -R10 ;  /* 0x000000ffff0e7224 */ /* 0x000fe400078e0a0a */
[----:B------:R-:W-:Y:S02]  /*0b00*/  IMAD.MOV R10, RZ, RZ, -R6 ;  /* 0x000000ffff0a7224 */ /* 0x000fe400078e0a06 */
[----:B------:R-:W-:Y:S02]  /*0b10*/  IMAD.MOV R8, RZ, RZ, -R8 ;  /* 0x000000ffff087224 */ /* 0x000fe400078e0a08 */
[C---:B------:R-:W-:Y:S01]  /*0b20*/  IMAD R6, R16.reuse, R7, R15 ;  /* 0x0000000710067224 */ /* 0x040fe200078e020f */
[----:B------:R-:W-:Y:S01]  /*0b30*/  IABS R15, R11 ;  /* 0x0000000b000f7213 */ /* 0x000fe20000000000 */
[----:B------:R-:W-:-:S02]  /*0b40*/  IMAD R7, R16, R8, R17 ;  /* 0x0000000810077224 */ /* 0x000fc400078e0211 */
[C---:B------:R-:W-:Y:S01]  /*0b50*/  IMAD R10, R16.reuse, R10, R21 ;  /* 0x0000000a100a7224 */ /* 0x040fe200078e0215 */
[C---:B------:R-:W-:Y:S01]  /*0b60*/  ISETP.GT.U32.AND P0, PT, R16.reuse, R6, PT ;  /* 0x000000061000720c */ /* 0x040fe20003f04070 */
[----:B------:R-:W-:Y:S01]  /*0b70*/  IMAD.MOV R9, RZ, RZ, -R9 ;  /* 0x000000ffff097224 */ /* 0x000fe200078e0a09 */
[----:B------:R-:W-:Y:S01]  /*0b80*/  ISETP.GT.U32.AND P1, PT, R16, R7, PT ;  /* 0x000000071000720c */ /* 0x000fe20003f24070 */
[----:B------:R-:W-:Y:S01]  /*0b90*/  IMAD.HI.U32 R8, R12, R15, RZ ;  /* 0x0000000f0c087227 */ /* 0x000fe200078e00ff */
[C---:B------:R-:W-:Y:S02]  /*0ba0*/  ISETP.GT.U32.AND P5, PT, R16.reuse, R10, PT ;  /* 0x0000000a1000720c */ /* 0x040fe40003fa4070 */
[----:B------:R-:W-:Y:S01]  /*0bb0*/  LOP3.LUT R21, R11, 0x18, RZ, 0xfc, !PT ;  /* 0x000000180b157812 */ /* 0x000fe200078efcff */
[----:B------:R-:W-:Y:S02]  /*0bc0*/  IMAD R9, R16, R9, R19 ;  /* 0x0000000910097224 */ /* 0x000fe400078e0213 */
[----:B------:R-:W-:Y:S01]  /*0bd0*/  IMAD.MOV R17, RZ, RZ, -R8 ;  /* 0x000000ffff117224 */ /* 0x000fe200078e0a08 */
[----:B------:R-:W-:Y:S01]  /*0be0*/  IABS R19, R21 ;  /* 0x0000001500137213 */ /* 0x000fe20000000000 */
[----:B------:R-:W-:Y:S01]  /*0bf0*/  IMAD R14, R18, R14, R23 ;  /* 0x0000000e120e7224 */ /* 0x000fe200078e0217 */
[----:B------:R-:W-:Y:S01]  /*0c00*/  ISETP.GT.U32.AND P2, PT, R16, R9, PT ;  /* 0x000000091000720c */ /* 0x000fe20003f44070 */
[--C-:B------:R-:W-:Y:S01]  /*0c10*/  @!P0 IMAD.IADD R6, R6, 0x1, -R16.reuse ;  /* 0x0000000106068824 */ /* 0x100fe200078e0a10 */
[----:B------:R-:W-:Y:S01]  /*0c20*/  ISETP.GT.U32.AND P0, PT, R18, R13, PT ;  /* 0x0000000d1200720c */ /* 0x000fe20003f04070 */
[--C-:B------:R-:W-:Y:S01]  /*0c30*/  @!P1 IMAD.IADD R7, R7, 0x1, -R16.reuse ;  /* 0x0000000107079824 */ /* 0x100fe200078e0a10 */
[----:B------:R-:W0:Y:S01]  /*0c40*/  LDS R23, [UR9] ;  /* 0x00000009ff177984 */ /* 0x000e220008000800 */
[----:B------:R-:W-:Y:S01]  /*0c50*/  @!P5 IMAD.IADD R10, R10, 0x1, -R16 ;  /* 0x000000010a0ad824 */ /* 0x000fe200078e0a10 */
[----:B------:R-:W-:Y:S01]  /*0c60*/  ISETP.GT.U32.AND P4, PT, R16, R6, PT ;  /* 0x000000061000720c */ /* 0x000fe20003f84070 */
[----:B------:R-:W-:Y:S01]  /*0c70*/  IMAD.HI.U32 R12, R12, R19, RZ ;  /* 0x000000130c0c7227 */ /* 0x000fe200078e00ff */
[----:B------:R-:W-:-:S02]  /*0c80*/  ISETP.GT.U32.AND P6, PT, R16, R7, PT ;  /* 0x000000071000720c */ /* 0x000fc40003fc4070 */
[----:B------:R-:W-:Y:S01]  /*0c90*/  ISETP.GT.U32.AND P1, PT, R16, R10, PT ;  /* 0x0000000a1000720c */ /* 0x000fe20003f24070 */
[----:B------:R-:W-:Y:S01]  /*0ca0*/  IMAD.MOV R20, RZ, RZ, -R12 ;  /* 0x000000ffff147224 */ /* 0x000fe200078e0a0c */
[C---:B------:R-:W-:Y:S01]  /*0cb0*/  ISETP.GT.U32.AND P5, PT, R18.reuse, R14, PT ;  /* 0x0000000e1200720c */ /* 0x040fe20003fa4070 */
[--C-:B------:R-:W-:Y:S02]  /*0cc0*/  @!P2 IMAD.IADD R9, R9, 0x1, -R16.reuse ;  /* 0x000000010909a824 */ /* 0x100fe400078e0a10 */
[C---:B------:R-:W-:Y:S02]  /*0cd0*/  IMAD R12, R18.reuse, R17, R15 ;  /* 0x00000011120c7224 */ /* 0x040fe400078e020f */
[----:B------:R-:W-:Y:S01]  /*0ce0*/  IMAD R15, R18, R20, R19 ;  /* 0x00000014120f7224 */ /* 0x000fe200078e0213 */
[----:B------:R-:W-:Y:S01]  /*0cf0*/  ISETP.GT.U32.AND P2, PT, R16, R9, PT ;  /* 0x000000091000720c */ /* 0x000fe20003f44070 */
[----:B------:R-:W-:Y:S01]  /*0d00*/  @!P4 IMAD.IADD R6, R6, 0x1, -R16 ;  /* 0x000000010606c824 */ /* 0x000fe200078e0a10 */
[----:B------:R-:W-:Y:S01]  /*0d10*/  ISETP.GT.U32.AND P4, PT, R18, R12, PT ;  /* 0x0000000c1200720c */ /* 0x000fe20003f84070 */
[----:B------:R-:W-:-:S02]  /*0d20*/  IMAD.SHL.U32 R8, R147, 0x200000, RZ ;  /* 0x0020000093087824 */ /* 0x000fc400078e00ff */
[--C-:B------:R-:W-:Y:S01]  /*0d30*/  @!P6 IMAD.IADD R7, R7, 0x1, -R16.reuse ;  /* 0x000000010707e824 */ /* 0x100fe200078e0a10 */
[----:B------:R-:W-:Y:S01]  /*0d40*/  ISETP.GT.U32.AND P6, PT, R18, R15, PT ;  /* 0x0000000f1200720c */ /* 0x000fe20003fc4070 */
[----:B------:R-:W-:Y:S01]  /*0d50*/  @!P1 IMAD.IADD R10, R10, 0x1, -R16 ;  /* 0x000000010a0a9824 */ /* 0x000fe200078e0a10 */
[----:B------:R-:W-:Y:S01]  /*0d60*/  ISETP.GE.AND P1, PT, R138, RZ, PT ;  /* 0x000000ff8a00720c */ /* 0x000fe20003f26270 */
[--C-:B------:R-:W-:Y:S01]  /*0d70*/  @!P0 IMAD.IADD R13, R13, 0x1, -R18.reuse ;  /* 0x000000010d0d8824 */ /* 0x100fe200078e0a12 */
[----:B------:R-:W-:Y:S01]  /*0d80*/  LOP3.LUT R8, R8, 0x600000, RZ, 0xc0, !PT ;  /* 0x0060000008087812 */ /* 0x000fe200078ec0ff */
[----:B------:R-:W-:Y:S01]  /*0d90*/  @!P5 IMAD.IADD R14, R14, 0x1, -R18 ;  /* 0x000000010e0ed824 */ /* 0x000fe200078e0a12 */
[----:B------:R-:W-:Y:S01]  /*0da0*/  BAR.SYNC.DEFER_BLOCKING 0x0 ;  /* 0x0000000000007b1d */ /* 0x000fe20000010000 */
[----:B------:R-:W-:Y:S01]  /*0db0*/  @!P2 IMAD.IADD R9, R9, 0x1, -R16 ;  /* 0x000000010909a824 */ /* 0x000fe200078e0a10 */
[----:B------:R-:W-:Y:S01]  /*0dc0*/  R2UR UR10, R8 ;  /* 0x00000000080a72ca */ /* 0x000fe200000e0000 */
[--C-:B------:R-:W-:Y:S01]  /*0dd0*/  @!P4 IMAD.IADD R12, R12, 0x1, -R18.reuse ;  /* 0x000000010c0cc824 */ /* 0x100fe200078e0a12 */
[----:B------:R-:W-:Y:S01]  /*0de0*/  ISETP.GE.AND P2, PT, R0, RZ, PT ;  /* 0x000000ff0000720c */ /* 0x000fe20003f46270 */
[----:B------:R-:W-:Y:S01]  /*0df0*/  IMAD.MOV.U32 R8, RZ, RZ, R7 ;  /* 0x000000ffff087224 */ /* 0x000fe200078e0007 */
[----:B------:R-:W-:Y:S01]  /*0e00*/  ISETP.GE.AND P5, PT, R136, RZ, PT ;  /* 0x000000ff8800720c */ /* 0x000fe20003fa6270 */
[----:B------:R-:W-:Y:S01]  /*0e10*/  @!P6 IMAD.IADD R15, R15, 0x1, -R18 ;  /* 0x000000010f0fe824 */ /* 0x000fe200078e0a12 */
[----:B------:R-:W-:Y:S01]  /*0e20*/  ISETP.GE.AND P0, PT, R137, RZ, PT ;  /* 0x000000ff8900720c */ /* 0x000fe20003f06270 */
[----:B------:R-:W-:Y:S01]  /*0e30*/  @!P1 IMAD.MOV R8, RZ, RZ, -R8 ;  /* 0x000000ffff089224 */ /* 0x000fe200078e0a08 */
[----:B------:R-:W-:-:S02]  /*0e40*/  ISETP.GT.U32.AND P4, PT, R18, R13, PT ;  /* 0x0000000d1200720c */ /* 0x000fc40003f84070 */
[C---:B------:R-:W-:Y:S02]  /*0e50*/  ISETP.GT.U32.AND P6, PT, R18.reuse, R14, PT ;  /* 0x0000000e1200720c */ /* 0x040fe40003fc4070 */
[C---:B------:R-:W-:Y:S02]  /*0e60*/  ISETP.GT.U32.AND P1, PT, R18.reuse, R12, PT ;  /* 0x0000000c1200720c */ /* 0x040fe40003f24070 */
[----:B------:R-:W-:Y:S01]  /*0e70*/  LOP3.LUT R7, RZ, R4, RZ, 0x33, !PT ;  /* 0x00000004ff077212 */ /* 0x000fe200078e33ff */
[----:B------:R-:W-:Y:S01]  /*0e80*/  @!P2 IMAD.MOV R6, RZ, RZ, -R6 ;  /* 0x000000ffff06a224 */ /* 0x000fe200078e0a06 */
[----:B------:R-:W-:Y:S01]  /*0e90*/  ISETP.GT.U32.AND P2, PT, R18, R15, PT ;  /* 0x0000000f1200720c */ /* 0x000fe20003f44070 */
[----:B------:R-:W-:Y:S01]  /*0ea0*/  @!P5 IMAD.MOV R10, RZ, RZ, -R10 ;  /* 0x000000ffff0ad224 */ /* 0x000fe200078e0a0a */
[----:B------:R-:W-:Y:S01]  /*0eb0*/  ISETP.GE.AND P5, PT, R22, RZ, PT ;  /* 0x000000ff1600720c */ /* 0x000fe20003fa6270 */
[----:B------:R-:W-:Y:S01]  /*0ec0*/  @!P0 IMAD.MOV R9, RZ, RZ, -R9 ;  /* 0x000000ffff098224 */ /* 0x000fe200078e0a09 */
[----:B------:R-:W-:Y:S01]  /*0ed0*/  ISETP.GE.AND P0, PT, R11, RZ, PT ;  /* 0x000000ff0b00720c */ /* 0x000fe20003f06270 */
[--C-:B------:R-:W-:Y:S01]  /*0ee0*/  @!P4 IMAD.IADD R13, R13, 0x1, -R18.reuse ;  /* 0x000000010d0dc824 */ /* 0x100fe200078e0a12 */
[----:B------:R-:W-:Y:S01]  /*0ef0*/  ISETP.GE.AND P4, PT, R24, RZ, PT ;  /* 0x000000ff1800720c */ /* 0x000fe20003f86270 */
[--C-:B------:R-:W-:Y:S01]  /*0f00*/  @!P6 IMAD.IADD R14, R14, 0x1, -R18.reuse ;  /* 0x000000010e0ee824 */ /* 0x100fe200078e0a12 */
[----:B------:R-:W-:Y:S01]  /*0f10*/  ISETP.NE.AND P6, PT, R4, RZ, PT ;  /* 0x000000ff0400720c */ /* 0x000fe20003fc5270 */
[--C-:B------:R-:W-:Y:S01]  /*0f20*/  @!P1 IMAD.IADD R12, R12, 0x1, -R18.reuse ;  /* 0x000000010c0c9824 */ /* 0x100fe200078e0a12 */
[----:B------:R-:W-:Y:S01]  /*0f30*/  ISETP.GE.AND P1, PT, R21, RZ, PT ;  /* 0x000000ff1500720c */ /* 0x000fe20003f26270 */
[C---:B-----5:R-:W-:Y:S01]  /*0f40*/  VIADD R11, R82.reuse, 0xffffffff ;  /* 0xffffffff520b7836 */ /* 0x060fe20000000000 */
[----:B------:R-:W-:Y:S01]  /*0f50*/  SEL R4, R7, R6, !P6 ;  /* 0x0000000607047207 */ /* 0x000fe20007000000 */
[----:B------:R-:W-:Y:S01]  /*0f60*/  @!P2 IMAD.IADD R15, R15, 0x1, -R18 ;  /* 0x000000010f0fa824 */ /* 0x000fe200078e0a12 */
[C---:B------:R-:W-:Y:S01]  /*0f70*/  SEL R8, R7.reuse, R8, !P6 ;  /* 0x0000000807087207 */ /* 0x040fe20007000000 */
[----:B------:R-:W-:Y:S01]  /*0f80*/  @!P5 IMAD.MOV R13, RZ, RZ, -R13 ;  /* 0x000000ffff0dd224 */ /* 0x000fe200078e0a0d */
[C---:B------:R-:W-:Y:S01]  /*0f90*/  SEL R6, R7.reuse, R9, !P6 ;  /* 0x0000000907067207 */ /* 0x040fe20007000000 */
[C---:B------:R-:W-:Y:S01]  /*0fa0*/  VIADD R9, R82.reuse, 0xfffffff6 ;  /* 0xfffffff652097836 */ /* 0x040fe20000000000 */
[----:B------:R-:W-:Y:S01]  /*0fb0*/  SEL R10, R7, R10, !P6 ;  /* 0x0000000a070a7207 */ /* 0x000fe20007000000 */
[----:B------:R-:W-:Y:S01]  /*0fc0*/  VIADD R7, R82, 0xfffffff7 ;  /* 0xfffffff752077836 */ /* 0x000fe20000000000 */
[----:B0-----:R-:W-:Y:S01]  /*0fd0*/  R2UR UR8, R23 ;  /* 0x00000000170872ca */ /* 0x001fe200000e0000 */
[----:B------:R-:W-:Y:S01]  /*0fe0*/  @!P4 IMAD.MOV R14, RZ, RZ, -R14 ;  /* 0x000000ffff0ec224 */ /* 0x000fe200078e0a0e */
[----:B------:R-:W-:Y:S01]  /*0ff0*/  ISETP.NE.AND P5, PT, R5, RZ, PT ;  /* 0x000000ff0500720c */ /* 0x000fe20003fa5270 */
[----:B------:R-:W-:Y:S01]  /*1000*/  IMAD R4, R4, R83, RZ ;  /* 0x0000005304047224 */ /* 0x000fe200078e02ff */
[----:B------:R-:W-:Y:S01]  /*1010*/  ISETP.GE.U32.AND P6, PT, R7, 0x7fffffe8, PT ;  /* 0x7fffffe80700780c */ /* 0x000fe20003fc6070 */
[C---:B------:R-:W-:Y:S01]  /*1020*/  VIADD R7, R82.reuse, 0xfffffffe ;  /* 0xfffffffe52077836 */ /* 0x040fe20000000000 */
[----:B------:R-:W-:Y:S01]  /*1030*/  LOP3.LUT R5, RZ, R5, RZ, 0x33, !PT ;  /* 0x00000005ff057212 */ /* 0x000fe200078e33ff */
[----:B------:R-:W-:Y:S01]  /*1040*/  @!P0 IMAD.MOV R12, RZ, RZ, -R12 ;  /* 0x000000ffff0c8224 */ /* 0x000fe200078e0a0c */
[----:B------:R-:W-:Y:S01]  /*1050*/  ISETP.GE.U32.AND P2, PT, R11, 0x7ffffff0, PT ;  /* 0x7ffffff00b00780c */ /* 0x000fe20003f46070 */
[----:B------:R-:W-:Y:S01]  /*1060*/  @!P1 IMAD.MOV R15, RZ, RZ, -R15 ;  /* 0x000000ffff0f9224 */ /* 0x000fe200078e0a0f */
[----:B------:R-:W-:Y:S01]  /*1070*/  ISETP.GE.U32.AND P0, PT, R7, 0x7fffffef, PT ;  /* 0x7fffffef0700780c */ /* 0x000fe20003f06070 */
[----:B------:R-:W-:Y:S01]  /*1080*/  VIADD R11, R82, 0xfffffffd ;  /* 0xfffffffd520b7836 */ /* 0x000fe20000000000 */
[----:B------:R-:W-:Y:S01]  /*1090*/  ISETP.GE.U32.AND P4, PT, R9, 0x7fffffe7, PT ;  /* 0x7fffffe70900780c */ /* 0x000fe20003f86070 */
[----:B------:R-:W-:Y:S01]  /*10a0*/  IMAD R7, R8, R83, RZ ;  /* 0x0000005308077224 */ /* 0x000fe200078e02ff */
[----:B---3--:R-:W-:-:S02]  /*10b0*/  LEA R17, P1, R4, UR16, 0x1 ;  /* 0x0000001004117c11 */ /* 0x008fc4000f8208ff */
[C---:B------:R-:W-:Y:S02]  /*10c0*/  SEL R80, R5.reuse, R12, !P5 ;  /* 0x0000000c05507207 */ /* 0x040fe40006800000 */
[C---:B------:R-:W-:Y:S02]  /*10d0*/  SEL R97, R5.reuse, R13, !P5 ;  /* 0x0000000d05617207 */ /* 0x040fe40006800000 */
[C---:B------:R-:W-:Y:S02]  /*10e0*/  SEL R99, R5.reuse, R14, !P5 ;  /* 0x0000000e05637207 */ /* 0x040fe40006800000 */
[----:B------:R-:W-:Y:S01]  /*10f0*/  SEL R79, R5, R15, !P5 ;  /* 0x0000000f054f7207 */ /* 0x000fe20006800000 */
[----:B------:R-:W-:Y:S06]  /*1100*/  BRA.U UP0, `(.L_x_5) ;  /* 0x0000000100187547 */ /* 0x000fec000b800000 */
[----:B------:R-:W-:Y:S01]  /*1110*/  ELECT P5, URZ, PT ;  /* 0x0000000000ff782f */ /* 0x000fe200038a0000 */
[----:B------:R-:W-:Y:S01]  /*1120*/  IMAD.MOV.U32 R5, RZ, RZ, 0x1 ;  /* 0x00000001ff057424 */ /* 0x000fe200078e00ff */
[----:B------:R-:W-:Y:S01]  /*1130*/  UMOV UR5, 0x40 ;  /* 0x0000004000057882 */ /* 0x000fe20000000000 */
[----:B------:R-:W-:Y:S01]  /*1140*/  UVIRTCOUNT.DEALLOC.SMPOOL 0x80 ;  /* 0x000000800000784c */ /* 0x000fe20000000000 */
[----:B------:R-:W-:-:S09]  /*1150*/  ULEA UR5, UR4, UR5, 0x18 ;  /* 0x0000000504057291 */ /* 0x000fd2000f8ec0ff */
[----:B------:R0:W-:Y:S03]  /*1160*/  @P5 STS.U8 [UR5], R5 ;  /* 0x00000005ff005988 */ /* 0x0001e60008000005 */
.L_x_5:
[----:B------:R-:W-:Y:S01]  /*1170*/  UIADD3 UR10, UPT, UPT, UR8, UR10, URZ ;  /* 0x0000000a080a7290 */ /* 0x000fe2000fffe0ff */
[----:B------:R-:W-:Y:S01]  /*1180*/  IMAD R9, R6, R83, RZ ;  /* 0x0000005306097224 */ /* 0x000fe200078e02ff */
[----:B------:R-:W-:Y:S01]  /*1190*/  VOTEU.ALL UP1, P3 ;  /* 0x0000000000ff7886 */ /* 0x000fe20001820000 */
[----:B------:R-:W-:Y:S01]  /*11a0*/  UMOV UR4, 0x1 ;  /* 0x0000000100047882 */ /* 0x000fe20000000000 */
[----:B------:R-:W-:Y:S01]  /*11b0*/  UIADD3 UR6, UPT, UPT, UR9, 0x8800, URZ ;  /* 0x0000880009067890 */ /* 0x000fe2000fffe0ff */
[----:B------:R-:W-:Y:S01]  /*11c0*/  ISETP.GE.U32.AND P5, PT, R11, 0x7fffffee, PT ;  /* 0x7fffffee0b00780c */ /* 0x000fe20003fa6070 */
[----:B------:R-:W-:Y:S01]  /*11d0*/  VOTEU.ALL UP2, P3 ;  /* 0x0000000000ff7886 */ /* 0x000fe20001840000 */
[----:B------:R-:W-:-:S04]  /*11e0*/  @!UP1 UIADD3 UR12, UPT, UPT, -UR4, 0x100000, URZ ;  /* 0x00100000040c9890 */ /* 0x000fc8000fffe1ff */
[----:B------:R-:W-:Y:S02]  /*11f0*/  @!UP1 USHF.L.U32 UR13, UR12, 0xb, URZ ;  /* 0x0000000b0c0d9899 */ /* 0x000fe400080006ff */
[----:B------:R-:W-:Y:S01]  /*1200*/  @!UP1 USHF.L.U32 UR12, UR12, 0x1, URZ ;  /* 0x000000010c0c9899 */ /* 0x000fe200080006ff */
[----:B------:R-:W-:Y:S01]  /*1210*/  IMAD R83, R10, R83, RZ ;  /* 0x000000530a537224 */ /* 0x000fe200078e02ff */
[----:B------:R-:W-:Y:S01]  /*1220*/  STTM.x128 tmem[UR10], RZ ;  /* 0x000000ff000079ed */ /* 0x000fe200083c000a */
[----:B------:R-:W1:Y:S02]  /*1230*/  FENCE.VIEW.ASYNC.T ;  /* 0x00000000000073c6 */ /* 0x000e640000000200 */
[----:B-1----:R-:W-:Y:S01]  /*1240*/  BAR.SYNC.DEFER_BLOCKING 0x0 ;  /* 0x0000000000007b1d */ /* 0x002fe20000010000 */
[----:B0-----:R-:W-:Y:S01]  /*1250*/  LEA.HI.X.SX32 R5, R4, UR17, 0x1, P1 ;  /* 0x0000001104057c11 */ /* 0x001fe200088f0eff */
[C---:B------:R-:W-:Y:S01]  /*1260*/  VIADD R4, R82.reuse, 0xfffffff5 ;  /* 0xfffffff552047836 */ /* 0x040fe20000000000 */
[----:B------:R-:W-:Y:S01]  /*1270*/  LEA R6, P1, R7, UR16, 0x1 ;  /* 0x0000001007067c11 */ /* 0x000fe2000f8208ff */
[----:B------:R-:W-:Y:S01]  /*1280*/  VIADD R14, R82, 0xfffffffc ;  /* 0xfffffffc520e7836 */ /* 0x000fe20000000000 */
[----:B------:R-:W-:-:S03]  /*1290*/  PRMT R150, RZ, 0x7610, R150 ;  /* 0x00007610ff967816 */ /* 0x000fc60000000096 */
[----:B------:R-:W0:Y:S01]  /*12a0*/  LDC.64 R10, c[0x0][0x3a8] ;  /* 0x0000ea00ff0a7b82 */ /* 0x000e220000000a00 */
[----:B------:R-:W-:Y:S02]  /*12b0*/  LEA.HI.X.SX32 R7, R7, UR17, 0x1, P1 ;  /* 0x0000001107077c11 */ /* 0x000fe400088f0eff */
[----:B------:R-:W-:Y:S02]  /*12c0*/  PRMT R152, RZ, 0x7610, R152 ;  /* 0x00007610ff987816 */ /* 0x000fe40000000098 */
[----:B------:R-:W-:Y:S02]  /*12d0*/  PRMT R156, RZ, 0x7610, R156 ;  /* 0x00007610ff9c7816 */ /* 0x000fe4000000009c */
[----:B------:R-:W-:Y:S02]  /*12e0*/  PRMT R154, RZ, 0x7610, R154 ;  /* 0x00007610ff9a7816 */ /* 0x000fe4000000009a */
[----:B------:R-:W-:Y:S02]  /*12f0*/  PRMT R160, RZ, 0x7610, R160 ;  /* 0x00007610ffa07816 */ /* 0x000fe400000000a0 */
[----:B------:R-:W-:-:S02]  /*1300*/  PRMT R162, RZ, 0x7610, R162 ;  /* 0x00007610ffa27816 */ /* 0x000fc400000000a2 */
[----:B------:R-:W-:Y:S02]  /*1310*/  PRMT R164, RZ, 0x7610, R164 ;  /* 0x00007610ffa47816 */ /* 0x000fe400000000a4 */
[----:B------:R-:W-:Y:S01]  /*1320*/  PRMT R158, RZ, 0x7610, R158 ;  /* 0x00007610ff9e7816 */ /* 0x000fe2000000009e */
[----:B------:R-:W-:Y:S01]  /*1330*/  VIADD R22, R82, 0xfffffff4 ;  /* 0xfffffff452167836 */ /* 0x000fe20000000000 */
[C---:B------:R-:W-:Y:S01]  /*1340*/  LEA R8, P1, R9.reuse, UR16, 0x1 ;  /* 0x0000001009087c11 */ /* 0x040fe2000f8208ff */
[----:B------:R-:W1:Y:S02]  /*1350*/  FENCE.VIEW.ASYNC.S ;  /* 0x00000000000073c6 */ /* 0x000e640000000000 */
[----:B-1----:R-:W1:Y:S02]  /*1360*/  @!UP2 SYNCS.EXCH.64 URZ, [UR6], UR12 ;  /* 0x0000000c06ffa5b2 */ /* 0x002e640008000100 */
[----:B-1----:R-:W-:Y:S01]  /*1370*/  BAR.SYNC.DEFER_BLOCKING 0x0 ;  /* 0x0000000000007b1d */ /* 0x002fe20000010000 */
[----:B------:R-:W-:-:S02]  /*1380*/  LEA.HI.X.SX32 R9, R9, UR17, 0x1, P1 ;  /* 0x0000001109097c11 */ /* 0x000fc400088f0eff */
[C---:B------:R-:W-:Y:S02]  /*1390*/  LEA R12, P1, R83.reuse, UR16, 0x1 ;  /* 0x00000010530c7c11 */ /* 0x040fe4000f8208ff */
[----:B------:R-:W-:Y:S02]  /*13a0*/  PRMT R172, RZ, 0x7610, R172 ;  /* 0x00007610ffac7816 */ /* 0x000fe400000000ac */
[----:B------:R-:W-:Y:S02]  /*13b0*/  PRMT R170, RZ, 0x7610, R170 ;  /* 0x00007610ffaa7816 */ /* 0x000fe400000000aa */
[----:B------:R-:W-:Y:S02]  /*13c0*/  PRMT R168, RZ, 0x7610, R168 ;  /* 0x00007610ffa87816 */ /* 0x000fe400000000a8 */
[----:B------:R-:W-:Y:S01]  /*13d0*/  PRMT R166, RZ, 0x7610, R166 ;  /* 0x00007610ffa67816 */ /* 0x000fe200000000a6 */
[----:B------:R-:W-:Y:S01]  /*13e0*/  VIADD R30, R82, 0xfffffffb ;  /* 0xfffffffb521e7836 */ /* 0x000fe20000000000 */
[----:B------:R-:W-:-:S02]  /*13f0*/  LEA.HI.X.SX32 R13, R83, UR17, 0x1, P1 ;  /* 0x00000011530d7c11 */ /* 0x000fc400088f0eff */
[----:B------:R-:W-:Y:S02]  /*1400*/  PRMT R180, RZ, 0x7610, R180 ;  /* 0x00007610ffb47816 */ /* 0x000fe400000000b4 */
[----:B------:R-:W-:Y:S02]  /*1410*/  PRMT R178, RZ, 0x7610, R178 ;  /* 0x00007610ffb27816 */ /* 0x000fe400000000b2 */
[----:B------:R-:W-:Y:S02]  /*1420*/  PRMT R176, RZ, 0x7610, R176 ;  /* 0x00007610ffb07816 */ /* 0x000fe400000000b0 */
[----:B------:R-:W-:Y:S01]  /*1430*/  PRMT R174, RZ, 0x7610, R174 ;  /* 0x00007610ffae7816 */ /* 0x000fe200000000ae */
[----:B------:R-:W-:Y:S01]  /*1440*/  VIADD R38, R82, 0xfffffff3 ;  /* 0xfffffff352267836 */ /* 0x000fe20000000000 */
[----:B------:R-:W-:Y:S01]  /*1450*/  ISETP.GE.U32.AND P1, PT, R4, 0x7fffffe6, PT ;  /* 0x7fffffe60400780c */ /* 0x000fe20003f26070 */
[----:B------:R-:W-:Y:S01]  /*1460*/  IMAD.MOV.U32 R4, RZ, RZ, R17 ;  /* 0x000000ffff047224 */ /* 0x000fe200078e0011 */
[----:B------:R-:W2:Y:S01]  /*1470*/  @!P2 LDG.E.U16 R152, desc[UR20][R6.64] ;  /* 0x000000140698a981 */ /* 0x000ea2000c1e1500 */
[----:B0-----:R-:W-:Y:S01]  /*1480*/  IMAD.SHL.U32 R21, R10, 0x8, RZ ;  /* 0x000000080a157824 */ /* 0x001fe200078e00ff */
[----:B------:R-:W-:-:S02]  /*1490*/  PRMT R159, RZ, 0x7610, R159 ;  /* 0x00007610ff9f7816 */ /* 0x000fc4000000009f */
[----:B------:R-:W-:Y:S01]  /*14a0*/  PRMT R157, RZ, 0x7610, R157 ;  /* 0x00007610ff9d7816 */ /* 0x000fe2000000009d */
[----:B------:R-:W3:Y:S01]  /*14b0*/  @!P2 LDG.E.U16 R150, desc[UR20][R4.64] ;  /* 0x000000140496a981 */ /* 0x000ee2000c1e1500 */
[C---:B------:R-:W-:Y:S01]  /*14c0*/  IMAD.WIDE R16, R21.reuse, 0x2, R6 ;  /* 0x0000000215107825 */ /* 0x040fe200078e0206 */
[----:B------:R-:W-:Y:S01]  /*14d0*/  PRMT R153, RZ, 0x7610, R153 ;  /* 0x00007610ff997816 */ /* 0x000fe20000000099 */
[----:B------:R-:W0:Y:S01]  /*14e0*/  LDCU UR5, c[0x0][0x3b0] ;  /* 0x00007600ff0577ac */ /* 0x000e220008000800 */
[----:B------:R-:W4:Y:S01]  /*14f0*/  @!P2 LDG.E.U16 R156, desc[UR20][R8.64] ;  /* 0x00000014089ca981 */ /* 0x000f22000c1e1500 */
[----:B------:R-:W-:-:S03]  /*1500*/  IMAD.WIDE R18, R21, 0x2, R8 ;  /* 0x0000000215127825 */ /* 0x000fc600078e0208 */
[----:B------:R-:W5:Y:S01]  /*1510*/  @!P2 LDG.E.U16 R154, desc[UR20][R12.64] ;  /* 0x000000140c9aa981 */ /* 0x000f62000c1e1500 */
[----:B------:R-:W-:Y:S01]  /*1520*/  ISETP.GE.U32.AND P2, PT, R14, 0x7fffffed, PT ;  /* 0x7fffffed0e00780c */ /* 0x000fe20003f46070 */
[C---:B------:R-:W-:Y:S02]  /*1530*/  IMAD.WIDE R14, R21.reuse, 0x2, R4 ;  /* 0x00000002150e7825 */ /* 0x040fe400078e0204 */
[----:B------:R-:W2:Y:S02]  /*1540*/  @!P6 LDG.E.U16 R162, desc[UR20][R16.64] ;  /* 0x0000001410a2e981 */ /* 0x000ea4000c1e1500 */
[----:B------:R-:W-:Y:S02]  /*1550*/  IMAD.WIDE R20, R21, 0x2, R12 ;  /* 0x0000000215147825 */ /* 0x000fe400078e020c */
[----:B------:R-:W2:Y:S02]  /*1560*/  @!P6 LDG.E.U16 R160, desc[UR20][R14.64] ;  /* 0x000000140ea0e981 */ /* 0x000ea4000c1e1500 */
[----:B------:R-:W-:-:S02]  /*1570*/  IMAD R29, R10, 0x9, RZ ;  /* 0x000000090a1d7824 */ /* 0x000fc400078e02ff */
[----:B------:R-:W2:Y:S02]  /*1580*/  @!P6 LDG.E.U16 R164, desc[UR20][R18.64] ;  /* 0x0000001412a4e981 */ /* 0x000ea4000c1e1500 */
[C---:B------:R-:W-:Y:S02]  /*1590*/  IMAD.WIDE R24, R29.reuse, 0x2, R6 ;  /* 0x000000021d187825 */ /* 0x040fe400078e0206 */
[----:B------:R-:W2:Y:S01]  /*15a0*/  @!P6 LDG.E.U16 R158, desc[UR20][R20.64] ;  /* 0x00000014149ee981 */ /* 0x000ea2000c1e1500 */
[----:B------:R-:W-:Y:S01]  /*15b0*/  ISETP.GE.U32.AND P6, PT, R22, 0x7fffffe5, PT ;  /* 0x7fffffe51600780c */ /* 0x000fe20003fc6070 */
[C---:B------:R-:W-:Y:S02]  /*15c0*/  IMAD.WIDE R22, R29.reuse, 0x2, R4 ;  /* 0x000000021d167825 */ /* 0x040fe400078e0204 */
[----:B------:R-:W2:Y:S02]  /*15d0*/  @!P4 LDG.E.U16 R170, desc[UR20][R24.64] ;  /* 0x0000001418aac981 */ /* 0x000ea4000c1e1500 */
[----:B------:R-:W-:-:S02]  /*15e0*/  IMAD.WIDE R26, R29, 0x2, R8 ;  /* 0x000000021d1a7825 */ /* 0x000fc400078e0208 */
[----:B------:R-:W2:Y:S02]  /*15f0*/  @!P4 LDG.E.U16 R172, desc[UR20][R22.64] ;  /* 0x0000001416acc981 */ /* 0x000ea4000c1e1500 */
[----:B------:R-:W-:Y:S02]  /*1600*/  IMAD.WIDE R28, R29, 0x2, R12 ;  /* 0x000000021d1c7825 */ /* 0x000fe400078e020c */
[----:B------:R-:W2:Y:S02]  /*1610*/  @!P4 LDG.E.U16 R168, desc[UR20][R26.64] ;  /* 0x000000141aa8c981 */ /* 0x000ea4000c1e1500 */
[----:B------:R-:W-:Y:S02]  /*1620*/  IMAD.WIDE R32, R10, 0x2, R6 ;  /* 0x000000020a207825 */ /* 0x000fe400078e0206 */
[----:B------:R-:W2:Y:S01]  /*1630*/  @!P4 LDG.E.U16 R166, desc[UR20][R28.64] ;  /* 0x000000141ca6c981 */ /* 0x000ea2000c1e1500 */
[----:B------:R-:W-:Y:S01]  /*1640*/  ISETP.GE.U32.AND P4, PT, R30, 0x7fffffec, PT ;  /* 0x7fffffec1e00780c */ /* 0x000fe20003f86070 */
[----:B------:R-:W-:-:S02]  /*1650*/  IMAD.WIDE R30, R10, 0x2, R4 ;  /* 0x000000020a1e7825 */ /* 0x000fc400078e0204 */
[----:B------:R-:W2:Y:S02]  /*1660*/  @!P0 LDG.E.U16 R178, desc[UR20][R32.64] ;  /* 0x0000001420b28981 */ /* 0x000ea4000c1e1500 */
[C---:B------:R-:W-:Y:S02]  /*1670*/  IMAD.WIDE R34, R10.reuse, 0x2, R8 ;  /* 0x000000020a227825 */ /* 0x040fe400078e0208 */
[----:B------:R-:W2:Y:S02]  /*1680*/  @!P0 LDG.E.U16 R180, desc[UR20][R30.64] ;  /* 0x000000141eb48981 */ /* 0x000ea4000c1e1500 */
[C---:B------:R-:W-:Y:S02]  /*1690*/  IMAD.WIDE R36, R10.reuse, 0x2, R12 ;  /* 0x000000020a247825 */ /* 0x040fe400078e020c */
[----:B------:R-:W2:Y:S02]  /*16a0*/  @!P0 LDG.E.U16 R176, desc[UR20][R34.64] ;  /* 0x0000001422b08981 */ /* 0x000ea4000c1e1500 */
[----:B------:R-:W-:-:S02]  /*16b0*/  IMAD.SHL.U32 R45, R10, 0x2, RZ ;  /* 0x000000020a2d7824 */ /* 0x000fc400078e00ff */
[----:B------:R-:W2:Y:S01]  /*16c0*/  @!P0 LDG.E.U16 R174, desc[UR20][R36.64] ;  /* 0x0000001424ae8981 */ /* 0x000ea2000c1e1500 */
[----:B------:R-:W-:Y:S01]  /*16d0*/  ISETP.GE.U32.AND P0, PT, R38, 0x7fffffe4, PT ;  /* 0x7fffffe42600780c */ /* 0x000fe20003f06070 */
[----:B------:R-:W-:Y:S01]  /*16e0*/  IMAD.WIDE R38, R45, 0x2, R4 ;  /* 0x000000022d267825 */ /* 0x000fe200078e0204 */
[----:B------:R-:W-:-:S03]  /*16f0*/  PRMT R155, RZ, 0x7610, R155 ;  /* 0x00007610ff9b7816 */ /* 0x000fc6000000009b */
[C---:B------:R-:W-:Y:S01]  /*1700*/  IMAD.WIDE R40, R45.reuse, 0x2, R6 ;  /* 0x000000022d287825 */ /* 0x040fe200078e0206 */
[----:B------:R-:W4:Y:S03]  /*1710*/  @!P5 LDG.E.U16 R159, desc[UR20][R38.64] ;  /* 0x00000014269fd981 */ /* 0x000f26000c1e1500 */
[C---:B------:R-:W-:Y:S01]  /*1720*/  IMAD.WIDE R42, R45.reuse, 0x2, R8 ;  /* 0x000000022d2a7825 */ /* 0x040fe200078e0208 */
[----:B------:R-:W4:Y:S03]  /*1730*/  @!P5 LDG.E.U16 R157, desc[UR20][R40.64] ;  /* 0x00000014289dd981 */ /* 0x000f26000c1e1500 */
[----:B------:R-:W-:Y:S01]  /*1740*/  IMAD.WIDE R44, R45, 0x2, R12 ;  /* 0x000000022d2c7825 */ /* 0x000fe200078e020c */
[----:B------:R-:W4:Y:S03]  /*1750*/  @!P5 LDG.E.U16 R153, desc[UR20][R42.64] ;  /* 0x000000142a99d981 */ /* 0x000f26000c1e1500 */
[----:B------:R-:W-:Y:S01]  /*1760*/  VIADD R46, R82, 0xfffffffa ;  /* 0xfffffffa522e7836 */ /* 0x000fe20000000000 */
[----:B------:R-:W5:Y:S01]  /*1770*/  @!P5 LDG.E.U16 R155, desc[UR20][R44.64] ;  /* 0x000000142c9bd981 */ /* 0x000f62000c1e1500 */
[----:B------:R-:W-:Y:S01]  /*1780*/  IMAD R53, R10, 0xa, RZ ;  /* 0x0000000a0a357824 */ /* 0x000fe200078e02ff */
[----:B------:R-:W-:-:S02]  /*1790*/  PRMT R167, RZ, 0x7610, R167 ;  /* 0x00007610ffa77816 */ /* 0x000fc400000000a7 */
[----:B------:R-:W-:Y:S01]  /*17a0*/  ISETP.GE.U32.AND P5, PT, R46, 0x7fffffeb, PT ;  /* 0x7fffffeb2e00780c */ /* 0x000fe20003fa6070 */
[C---:B------:R-:W-:Y:S01]  /*17b0*/  IMAD.WIDE R46, R53.reuse, 0x2, R4 ;  /* 0x00000002352e7825 */ /* 0x040fe200078e0204 */
[----:B------:R-:W-:Y:S02]  /*17c0*/  PRMT R165, RZ, 0x7610, R165 ;  /* 0x00007610ffa57816 */ /* 0x000fe400000000a5 */
[----:B------:R-:W-:Y:S01]  /*17d0*/  PRMT R163, RZ, 0x7610, R163 ;  /* 0x00007610ffa37816 */ /* 0x000fe200000000a3 */
[C---:B------:R-:W-:Y:S01]  /*17e0*/  IMAD.WIDE R48, R53.reuse, 0x2, R6 ;  /* 0x0000000235307825 */ /* 0x040fe200078e0206 */
[----:B------:R-:W-:Y:S01]  /*17f0*/  PRMT R161, RZ, 0x7610, R161 ;  /* 0x00007610ffa17816 */ /* 0x000fe200000000a1 */
[----:B------:R-:W5:Y:S02]  /*1800*/  @!P1 LDG.E.U16 R167, desc[UR20][R46.64] ;  /* 0x000000142ea79981 */ /* 0x000f64000c1e1500 */
[C---:B------:R-:W-:Y:S02]  /*1810*/  IMAD.WIDE R50, R53.reuse, 0x2, R8 ;  /* 0x0000000235327825 */ /* 0x040fe400078e0208 */
[----:B------:R-:W5:Y:S02]  /*1820*/  @!P1 LDG.E.U16 R165, desc[UR20][R48.64] ;  /* 0x0000001430a59981 */ /* 0x000f64000c1e1500 */
[----:B------:R-:W-:-:S02]  /*1830*/  IMAD.WIDE R52, R53, 0x2, R12 ;  /* 0x0000000235347825 */ /* 0x000fc400078e020c */
[----:B------:R-:W5:Y:S02]  /*1840*/  @!P1 LDG.E.U16 R163, desc[UR20][R50.64] ;  /* 0x0000001432a39981 */ /* 0x000f64000c1e1500 */
[----:B------:R-:W-:Y:S02]  /*1850*/  VIADD R54, R82, 0xfffffff2 ;  /* 0xfffffff252367836 */ /* 0x000fe40000000000 */
[----:B------:R-:W-:Y:S01]  /*1860*/  IMAD R61, R10, 0x3, RZ ;  /* 0x000000030a3d7824 */ /* 0x000fe200078e02ff */
[----:B------:R-:W5:Y:S01]  /*1870*/  @!P1 LDG.E.U16 R161, desc[UR20][R52.64] ;  /* 0x0000001434a19981 */ /* 0x000f62000c1e1500 */
[----:B------:R-:W-:Y:S02]  /*1880*/  PRMT R182, RZ, 0x7610, R182 ;  /* 0x00007610ffb67816 */ /* 0x000fe400000000b6 */
[----:B------:R-:W-:Y:S01]  /*1890*/  ISETP.GE.U32.AND P1, PT, R54, 0x7fffffe3, PT ;  /* 0x7fffffe33600780c */ /* 0x000fe20003f26070 */
[----:B------:R-:W-:Y:S01]  /*18a0*/  IMAD.WIDE R54, R61, 0x2, R4 ;  /* 0x000000023d367825 */ /* 0x000fe200078e0204 */
[----:B------:R-:W-:-:S02]  /*18b0*/  PRMT R184, RZ, 0x7610, R184 ;  /* 0x00007610ffb87816 */ /* 0x000fc400000000b8 */
[----:B------:R-:W-:Y:S01]  /*18c0*/  PRMT R186, RZ, 0x7610, R186 ;  /* 0x00007610ffba7816 */ /* 0x000fe200000000ba */
[C---:B------:R-:W-:Y:S01]  /*18d0*/  IMAD.WIDE R56, R61.reuse, 0x2, R6 ;  /* 0x000000023d387825 */ /* 0x040fe200078e0206 */
[----:B------:R-:W-:Y:S01]  /*18e0*/  PRMT R188, RZ, 0x7610, R188 ;  /* 0x00007610ffbc7816 */ /* 0x000fe200000000bc */
[----:B------:R-:W5:Y:S02]  /*18f0*/  @!P2 LDG.E.U16 R182, desc[UR20][R54.64] ;  /* 0x0000001436b6a981 */ /* 0x000f64000c1e1500 */
[----:B------:R-:W-:Y:S01]  /*1900*/  IMAD.WIDE R58, R61, 0x2, R8 ;  /* 0x000000023d3a7825 */ /* 0x000fe200078e0208 */
[----:B------:R-:W-:Y:S01]  /*1910*/  LOP3.LUT R139, R3, 0xf, RZ, 0xc0, !PT ;  /* 0x0000000f038b7812 */ /* 0x000fe200078ec0ff */
[----:B------:R-:W5:Y:S02]  /*1920*/  @!P2 LDG.E.U16 R184, desc[UR20][R56.64] ;  /* 0x0000001438b8a981 */ /* 0x000f64000c1e1500 */
[----:B------:R-:W-:Y:S01]  /*1930*/  IMAD.WIDE R60, R61, 0x2, R12 ;  /* 0x000000023d3c7825 */ /* 0x000fe200078e020c */
[----:B------:R-:W-:Y:S01]  /*1940*/  PRMT R169, RZ, 0x7610, R169 ;  /* 0x00007610ffa97816 */ /* 0x000fe200000000a9 */
[----:B------:R-:W5:Y:S02]  /*1950*/  @!P2 LDG.E.U16 R186, desc[UR20][R58.64] ;  /* 0x000000143abaa981 */ /* 0x000f64000c1e1500 */
[----:B------:R-:W-:-:S02]  /*1960*/  IMAD.SHL.U32 R77, R10, 0x4, RZ ;  /* 0x000000040a4d7824 */ /* 0x000fc400078e00ff */
[----:B------:R-:W-:Y:S01]  /*1970*/  VIADD R62, R82, 0xfffffff9 ;  /* 0xfffffff9523e7836 */ /* 0x000fe20000000000 */
[----:B------:R-:W-:Y:S01]  /*1980*/  PRMT R171, RZ, 0x7610, R171 ;  /* 0x00007610ffab7816 */ /* 0x000fe200000000ab */
[----:B------:R-:W-:Y:S01]  /*1990*/  IMAD R75, R10, 0xb, RZ ;  /* 0x0000000b0a4b7824 */ /* 0x000fe200078e02ff */
[----:B------:R-:W-:Y:S01]  /*19a0*/  PRMT R173, RZ, 0x7610, R173 ;  /* 0x00007610ffad7816 */ /* 0x000fe200000000ad */
[C---:B------:R-:W-:Y:S01]  /*19b0*/  IMAD.WIDE R64, R77.reuse, 0x2, R4 ;  /* 0x000000024d407825 */ /* 0x040fe200078e0204 */
[----:B------:R-:W-:Y:S01]  /*19c0*/  PRMT R175, RZ, 0x7610, R175 ;  /* 0x00007610ffaf7816 */ /* 0x000fe200000000af */
[----:B------:R-:W5:Y:S02]  /*19d0*/  @!P2 LDG.E.U16 R188, desc[UR20][R60.64] ;  /* 0x000000143cbca981 */ /* 0x000f64000c1e1500 */
[C---:B------:R-:W-:Y:S01]  /*19e0*/  IMAD.WIDE R72, R77.reuse, 0x2, R6 ;  /* 0x000000024d487825 */ /* 0x040fe200078e0206 */
[----:B------:R-:W-:Y:S01]  /*19f0*/  ISETP.GE.U32.AND P2, PT, R62, 0x7fffffea, PT ;  /* 0x7fffffea3e00780c */ /* 0x000fe20003f46070 */
[----:B------:R-:W5:Y:S02]  /*1a00*/  @!P4 LDG.E.U16 R169, desc[UR20][R64.64] ;  /* 0x0000001440a9c981 */ /* 0x000f64000c1e1500 */
[C---:B------:R-:W-:Y:S01]  /*1a10*/  IMAD.WIDE R70, R77.reuse, 0x2, R8 ;  /* 0x000000024d467825 */ /* 0x040fe200078e0208 */
[----:B------:R-:W-:Y:S01]  /*1a20*/  PRMT R198, RZ, 0x7610, R198 ;  /* 0x00007610ffc67816 */ /* 0x000fe200000000c6 */
[----:B------:R-:W5:Y:S02]  /*1a30*/  @!P4 LDG.E.U16 R171, desc[UR20][R72.64] ;  /* 0x0000001448abc981 */ /* 0x000f64000c1e1500 */
[----:B------:R-:W-:Y:S01]  /*1a40*/  IMAD.WIDE R76, R77, 0x2, R12 ;  /* 0x000000024d4c7825 */ /* 0x000fe200078e020c */
[----:B------:R-:W-:Y:S01]  /*1a50*/  PRMT R200, RZ, 0x7610, R200 ;  /* 0x00007610ffc87816 */ /* 0x000fe200000000c8 */
[----:B------:R-:W5:Y:S01]  /*1a60*/  @!P4 LDG.E.U16 R173, desc[UR20][R70.64] ;  /* 0x0000001446adc981 */ /* 0x000f62000c1e1500 */
[----:B------:R-:W-:Y:S01]  /*1a70*/  PRMT R202, RZ, 0x7610, R202 ;  /* 0x00007610ffca7816 */ /* 0x000fe200000000ca */
[----:B------:R-:W-:Y:S01]  /*1a80*/  VIADD R81, R82, 0xfffffff1 ;  /* 0xfffffff152517836 */ /* 0x000fe20000000000 */
[----:B------:R-:W-:Y:S01]  /*1a90*/  PRMT R204, RZ, 0x7610, R204 ;  /* 0x00007610ffcc7816 */ /* 0x000fe200000000cc */
[C---:B------:R-:W-:Y:S01]  /*1aa0*/  IMAD.WIDE R62, R75.reuse, 0x2, R4 ;  /* 0x000000024b3e7825 */ /* 0x040fe200078e0204 */
[----:B------:R-:W5:Y:S03]  /*1ab0*/  @!P4 LDG.E.U16 R175, desc[UR20][R76.64] ;  /* 0x000000144cafc981 */ /* 0x000f66000c1e1500 */
[----:B------:R-:W-:-:S04]  /*1ac0*/  IMAD.WIDE R66, R75, 0x2, R6 ;  /* 0x000000024b427825 */ /* 0x000fc800078e0206 */
[----:B------:R-:W-:Y:S01]  /*1ad0*/  IMAD.WIDE R68, R75, 0x2, R8 ;  /* 0x000000024b447825 */ /* 0x000fe200078e0208 */
[----:B------:R-:W-:Y:S01]  /*1ae0*/  ISETP.GE.U32.AND P4, PT, R81, 0x7fffffe2, PT ;  /* 0x7fffffe25100780c */ /* 0x000fe20003f86070 */
[----:B------:R-:W5:Y:S02]  /*1af0*/  @!P6 LDG.E.U16 R198, desc[UR20][R62.64] ;  /* 0x000000143ec6e981 */ /* 0x000f64000c1e1500 */
[----:B------:R-:W-:Y:S01]  /*1b00*/  IMAD.WIDE R74, R75, 0x2, R12 ;  /* 0x000000024b4a7825 */ /* 0x000fe200078e020c */
[----:B------:R-:W-:Y:S01]  /*1b10*/  PRMT R193, RZ, 0x7610, R193 ;  /* 0x00007610ffc17816 */ /* 0x000fe200000000c1 */
[----:B------:R-:W5:Y:S02]  /*1b20*/  @!P6 LDG.E.U16 R200, desc[UR20][R66.64] ;  /* 0x0000001442c8e981 */ /* 0x000f64000c1e1500 */
[----:B------:R-:W-:Y:S02]  /*1b30*/  IMAD R95, R10, 0xc, RZ ;  /* 0x0000000c0a5f7824 */ /* 0x000fe400078e02ff */
[----:B------:R-:W-:Y:S01]  /*1b40*/  IMAD R78, R139, R11, RZ ;  /* 0x0000000b8b4e7224 */ /* 0x000fe200078e02ff */
[----:B------:R-:W-:Y:S01]  /*1b50*/  PRMT R195, RZ, 0x7610, R195 ;  /* 0x00007610ffc37816 */ /* 0x000fe200000000c3 */
[----:B0-----:R-:W-:Y:S01]  /*1b60*/  IMAD R83, R80, UR5, RZ ;  /* 0x0000000550537c24 */ /* 0x001fe2000f8e02ff */
[----:B------:R-:W-:Y:S01]  /*1b70*/  PRMT R197, RZ, 0x7610, R197 ;  /* 0x00007610ffc57816 */ /* 0x000fe200000000c5 */
[----:B------:R-:W-:Y:S01]  /*1b80*/  IMAD R103, R10, 0x5, RZ ;  /* 0x000000050a677824 */ /* 0x000fe200078e02ff */
[----:B------:R-:W-:Y:S01]  /*1b90*/  PRMT R199, RZ, 0x7610, R199 ;  /* 0x00007610ffc77816 */ /* 0x000fe200000000c7 */
[C---:B------:R-:W-:Y:S01]  /*1ba0*/  IMAD.WIDE R80, R95.reuse, 0x2, R4 ;  /* 0x000000025f507825 */ /* 0x040fe200078e0204 */
[----:B------:R-:W5:Y:S03]  /*1bb0*/  @!P6 LDG.E.U16 R202, desc[UR20][R68.64] ;  /* 0x0000001444cae981 */ /* 0x000f66000c1e1500 */
[----:B------:R-:W-:Y:S01]  /*1bc0*/  IMAD.WIDE R86, R95, 0x2, R6 ;  /* 0x000000025f567825 */ /* 0x000fe200078e0206 */
[----:B------:R-:W5:Y:S01]  /*1bd0*/  @!P6 LDG.E.U16 R204, desc[UR20][R74.64] ;  /* 0x000000144acce981 */ /* 0x000f62000c1e1500 */
[----:B------:R-:W-:-:S02]  /*1be0*/  LEA R96, P6, R78, UR18, 0x1 ;  /* 0x000000124e607c11 */ /* 0x000fc4000f8c08ff */
[C---:B------:R-:W-:Y:S01]  /*1bf0*/  IMAD.WIDE R84, R95.reuse, 0x2, R8 ;  /* 0x000000025f547825 */ /* 0x040fe200078e0208 */
[----:B------:R-:W-:Y:S01]  /*1c00*/  PRMT R190, RZ, 0x7610, R190 ;  /* 0x00007610ffbe7816 */ /* 0x000fe200000000be */
[----:B------:R-:W5:Y:S02]  /*1c10*/  @!P0 LDG.E.U16 R193, desc[UR20][R80.64] ;  /* 0x0000001450c18981 */ /* 0x000f64000c1e1500 */
[----:B------:R-:W-:Y:S01]  /*1c20*/  IMAD.WIDE R94, R95, 0x2, R12 ;  /* 0x000000025f5e7825 */ /* 0x000fe200078e020c */
[----:B------:R-:W-:Y:S01]  /*1c30*/  PRMT R192, RZ, 0x7610, R192 ;  /* 0x00007610ffc07816 */ /* 0x000fe200000000c0 */
[----:B------:R-:W5:Y:S02]  /*1c40*/  @!P0 LDG.E.U16 R195, desc[UR20][R86.64] ;  /* 0x0000001456c38981 */ /* 0x000f64000c1e1500 */
[----:B------:R-:W-:Y:S01]  /*1c50*/  IMAD R97, R97, UR5, RZ ;  /* 0x0000000561617c24 */ /* 0x000fe2000f8e02ff */
[----:B------:R-:W-:Y:S01]  /*1c60*/  PRMT R194, RZ, 0x7610, R194 ;  /* 0x00007610ffc27816 */ /* 0x000fe200000000c2 */
[C---:B------:R-:W-:Y:S01]  /*1c70*/  IMAD.WIDE R88, R103.reuse, 0x2, R4 ;  /* 0x0000000267587825 */ /* 0x040fe200078e0204 */
[----:B------:R-:W-:Y:S01]  /*1c80*/  PRMT R196, RZ, 0x7610, R196 ;  /* 0x00007610ffc47816 */ /* 0x000fe200000000c4 */
[----:B------:R-:W5:Y:S02]  /*1c90*/  @!P0 LDG.E.U16 R197, desc[UR20][R84.64] ;  /* 0x0000001454c58981 */ /* 0x000f64000c1e1500 */
[C---:B------:R-:W-:Y:S01]  /*1ca0*/  IMAD.WIDE R92, R103.reuse, 0x2, R6 ;  /* 0x00000002675c7825 */ /* 0x040fe200078e0206 */
[----:B------:R-:W-:Y:S01]  /*1cb0*/  LEA.HI.X.SX32 R106, R78, UR19, 0x1, P6 ;  /* 0x000000134e6a7c11 */ /* 0x000fe2000b0f0eff */
[----:B------:R-:W5:Y:S02]  /*1cc0*/  @!P0 LDG.E.U16 R199, desc[UR20][R94.64] ;  /* 0x000000145ec78981 */ /* 0x000f64000c1e1500 */
[----:B------:R-:W-:Y:S01]  /*1cd0*/  IMAD.WIDE R90, R103, 0x2, R8 ;  /* 0x00000002675a7825 */ /* 0x000fe200078e0208 */
[-C--:B------:R-:W-:Y:S01]  /*1ce0*/  LEA R78, P6, R83, R96.reuse, 0x1 ;  /* 0x00000060534e7211 */ /* 0x080fe200078c08ff */
[----:B------:R-:W5:Y:S02]  /*1cf0*/  @!P5 LDG.E.U16 R190, desc[UR20][R88.64] ;  /* 0x0000001458bed981 */ /* 0x000f64000c1e1500 */
[----:B------:R-:W-:Y:S01]  /*1d00*/  IMAD.WIDE R102, R103, 0x2, R12 ;  /* 0x0000000267667825 */ /* 0x000fe200078e020c */
[----:B------:R-:W-:Y:S01]  /*1d10*/  LEA R100, P0, R97, R96, 0x1 ;  /* 0x0000006061647211 */ /* 0x000fe200078008ff */
[----:B------:R-:W5:Y:S02]  /*1d20*/  @!P5 LDG.E.U16 R192, desc[UR20][R92.64] ;  /* 0x000000145cc0d981 */ /* 0x000f64000c1e1500 */
[----:B------:R-:W-:-:S02]  /*1d30*/  IMAD R99, R99, UR5, RZ ;  /* 0x0000000563637c24 */ /* 0x000fc4000f8e02ff */
[C---:B------:R-:W-:Y:S01]  /*1d40*/  VIADD R146, R82.reuse, 0xf ;  /* 0x0000000f52927836 */ /* 0x040fe20000000000 */
[----:B------:R-:W5:Y:S01]  /*1d50*/  @!P5 LDG.E.U16 R194, desc[UR20][R90.64] ;  /* 0x000000145ac2d981 */ /* 0x000f62000c1e1500 */
[----:B------:R-:W-:Y:S01]  /*1d60*/  IMAD R104, R79, UR5, RZ ;  /* 0x000000054f687c24 */ /* 0x000fe2000f8e02ff */
[----:B------:R-:W-:Y:S01]  /*1d70*/  LEA.HI.X.SX32 R79, R83, R106, 0x1, P6 ;  /* 0x0000006a534f7211 */ /* 0x000fe200030f0eff */
[----:B------:R-:W-:Y:S01]  /*1d80*/  VIADD R105, R82, 0xfffffff8 ;  /* 0xfffffff852697836 */ /* 0x000fe20000000000 */
[----:B------:R-:W5:Y:S01]  /*1d90*/  @!P5 LDG.E.U16 R196, desc[UR20][R102.64] ;  /* 0x0000001466c4d981 */ /* 0x000f62000c1e1500 */
[----:B------:R-:W-:Y:S02]  /*1da0*/  LEA R98, P5, R99, R96, 0x1 ;  /* 0x0000006063627211 */ /* 0x000fe400078a08ff */
[----:B------:R-:W-:Y:S01]  /*1db0*/  LEA.HI.X.SX32 R101, R97, R106, 0x1, P0 ;  /* 0x0000006a61657211 */ /* 0x000fe200000f0eff */
[----:B------:R-:W-:Y:S01]  /*1dc0*/  IMAD R121, R10, 0xd, RZ ;  /* 0x0000000d0a797824 */ /* 0x000fe200078e02ff */
[----:B------:R-:W-:-:S02]  /*1dd0*/  LEA R96, P6, R104, R96, 0x1 ;  /* 0x0000006068607211 */ /* 0x000fc400078c08ff */
[----:B------:R-:W-:Y:S01]  /*1de0*/  ISETP.GT.AND P0, PT, R146, 0xf, PT ;  /* 0x0000000f9200780c */ /* 0x000fe20003f04270 */
[----:B------:R-:W-:Y:S01]  /*1df0*/  VIADD R148, R82, 0xfffffff0 ;  /* 0xfffffff052947836 */ /* 0x000fe20000000000 */
[-C--:B------:R-:W-:Y:S01]  /*1e00*/  LEA.HI.X.SX32 R99, R99, R106.reuse, 0x1, P5 ;  /* 0x0000006a63637211 */ /* 0x080fe200028f0eff */
[----:B------:R-:W-:Y:S01]  /*1e10*/  IMAD.WIDE R110, R121, 0x2, R4 ;  /* 0x00000002796e7825 */ /* 0x000fe200078e0204 */
[----:B------:R-:W-:Y:S02]  /*1e20*/  ISETP.GE.U32.AND P5, PT, R105, 0x7fffffe9, PT ;  /* 0x7fffffe96900780c */ /* 0x000fe40003fa6070 */
[----:B------:R-:W-:Y:S01]  /*1e30*/  LEA.HI.X.SX32 R97, R104, R106, 0x1, P6 ;  /* 0x0000006a68617211 */ /* 0x000fe200030f0eff */
[----:B------:R-:W-:Y:S01]  /*1e40*/  IMAD.WIDE R104, R121, 0x2, R6 ;  /* 0x0000000279687825 */ /* 0x000fe200078e0206 */
[----:B------:R-:W-:Y:S02]  /*1e50*/  ISETP.LT.AND P0, PT, R139, R82, P0 ;  /* 0x000000528b00720c */ /* 0x000fe40000701270 */
[----:B------:R-:W-:Y:S01]  /*1e60*/  PRMT R206, RZ, 0x7610, R206 ;  /* 0x00007610ffce7816 */ /* 0x000fe200000000ce */
[----:B------:R-:W-:Y:S01]  /*1e70*/  IMAD.WIDE R82, R121, 0x2, R8 ;  /* 0x0000000279527825 */ /* 0x000fe200078e0208 */
[----:B------:R-:W-:-:S02]  /*1e80*/  PRMT R208, RZ, 0x7610, R208 ;  /* 0x00007610ffd07816 */ /* 0x000fc400000000d0 */
[----:B------:R-:W-:Y:S01]  /*1e90*/  PRMT R210, RZ, 0x7610, R210 ;  /* 0x00007610ffd27816 */ /* 0x000fe200000000d2 */
[----:B------:R-:W-:Y:S01]  /*1ea0*/  IMAD.WIDE R120, R121, 0x2, R12 ;  /* 0x0000000279787825 */ /* 0x000fe200078e020c */
[----:B------:R-:W-:Y:S01]  /*1eb0*/  PRMT R212, RZ, 0x7610, R212 ;  /* 0x00007610ffd47816 */ /* 0x000fe200000000d4 */
[----:B------:R-:W5:Y:S04]  /*1ec0*/  @!P1 LDG.E.U16 R206, desc[UR20][R110.64] ;  /* 0x000000146ece9981 */ /* 0x000f68000c1e1500 */
[----:B------:R-:W5:Y:S01]  /*1ed0*/  @!P1 LDG.E.U16 R208, desc[UR20][R104.64] ;  /* 0x0000001468d09981 */ /* 0x000f62000c1e1500 */
[----:B------:R-:W-:-:S03]  /*1ee0*/  IMAD R127, R10, 0x6, RZ ;  /* 0x000000060a7f7824 */ /* 0x000fc600078e02ff */
[----:B------:R-:W5:Y:S01]  /*1ef0*/  @!P1 LDG.E.U16 R210, desc[UR20][R82.64] ;  /* 0x0000001452d29981 */ /* 0x000f62000c1e1500 */
[----:B------:R-:W-:-:S03]  /*1f00*/  IMAD R129, R10, 0xe, RZ ;  /* 0x0000000e0a817824 */ /* 0x000fc600078e02ff */
[----:B------:R-:W5:Y:S01]  /*1f10*/  @!P1 LDG.E.U16 R212, desc[UR20][R120.64] ;  /* 0x0000001478d49981 */ /* 0x000f62000c1e1500 */
[----:B------:R-:W-:Y:S01]  /*1f20*/  ISETP.GE.U32.AND P1, PT, R148, 0x7fffffe1, PT ;  /* 0x7fffffe19400780c */ /* 0x000fe20003f26070 */
[C---:B------:R-:W-:Y:S02]  /*1f30*/  IMAD R143, R10.reuse, 0x7, RZ ;  /* 0x000000070a8f7824 */ /* 0x040fe400078e02ff */
[----:B------:R-:W-:Y:S01]  /*1f40*/  IMAD R145, R10, 0xf, RZ ;  /* 0x0000000f0a917824 */ /* 0x000fe200078e02ff */
[----:B------:R-:W-:Y:S01]  /*1f50*/  PRMT R177, RZ, 0x7610, R177 ;  /* 0x00007610ffb17816 */ /* 0x000fe200000000b1 */
[----:B------:R-:W-:Y:S01]  /*1f60*/  IMAD.WIDE R108, R127, 0x2, R4 ;  /* 0x000000027f6c7825 */ /* 0x000fe200078e0204 */
[----:B------:R-:W-:Y:S02]  /*1f70*/  PRMT R179, RZ, 0x7610, R179 ;  /* 0x00007610ffb37816 */ /* 0x000fe400000000b3 */
[----:B------:R-:W-:Y:S01]  /*1f80*/  PRMT R181, RZ, 0x7610, R181 ;  /* 0x00007610ffb57816 */ /* 0x000fe200000000b5 */
[----:B------:R-:W-:Y:S01]  /*1f90*/  IMAD.WIDE R106, R129, 0x2, R4 ;  /* 0x00000002816a7825 */ /* 0x000fe200078e0204 */
[----:B------:R-:W-:Y:S01]  /*1fa0*/  PRMT R183, RZ, 0x7610, R183 ;  /* 0x00007610ffb77816 */ /* 0x000fe200000000b7 */
[----:B------:R-:W5:Y:S01]  /*1fb0*/  @!P2 LDG.E.U16 R177, desc[UR20][R108.64] ;  /* 0x000000146cb1a981 */ /* 0x000f62000c1e1500 */
[----:B------:R-:W-:Y:S01]  /*1fc0*/  PRMT R201, RZ, 0x7610, R201 ;  /* 0x00007610ffc97816 */ /* 0x000fe200000000c9 */
[----:B------:R-:W-:Y:S01]  /*1fd0*/  IMAD.WIDE R114, R127, 0x2, R6 ;  /* 0x000000027f727825 */ /* 0x000fe200078e0206 */
[----:B------:R-:W-:-:S02]  /*1fe0*/  PRMT R203, RZ, 0x7610, R203 ;  /* 0x00007610ffcb7816 */ /* 0x000fc400000000cb */
[----:B------:R-:W-:Y:S01]  /*1ff0*/  PRMT R205, RZ, 0x7610, R205 ;  /* 0x00007610ffcd7816 */ /* 0x000fe200000000cd */
[----:B------:R-:W-:Y:S01]  /*2000*/  IMAD.WIDE R112, R127, 0x2, R8 ;  /* 0x000000027f707825 */ /* 0x000fe200078e0208 */
[----:B------:R-:W-:Y:S01]  /*2010*/  PRMT R207, RZ, 0x7610, R207 ;  /* 0x00007610ffcf7816 */ /* 0x000fe200000000cf */
[----:B------:R-:W5:Y:S01]  /*2020*/  @!P4 LDG.E.U16 R201, desc[UR20][R106.64] ;  /* 0x000000146ac9c981 */ /* 0x000f62000c1e1500 */
[----:B------:R-:W-:Y:S01]  /*2030*/  PRMT R185, RZ, 0x7610, R185 ;  /* 0x00007610ffb97816 */ /* 0x000fe200000000b9 */
[C---:B------:R-:W-:Y:S01]  /*2040*/  IMAD.WIDE R124, R129.reuse, 0x2, R6 ;  /* 0x00000002817c7825 */ /* 0x040fe200078e0206 */
[----:B------:R-:W-:Y:S01]  /*2050*/  PRMT R187, RZ, 0x7610, R187 ;  /* 0x00007610ffbb7816 */ /* 0x000fe200000000bb */
[----:B------:R-:W5:Y:S01]  /*2060*/  @!P2 LDG.E.U16 R179, desc[UR20][R114.64] ;  /* 0x0000001472b3a981 */ /* 0x000f62000c1e1500 */
[----:B------:R-:W-:Y:S01]  /*2070*/  PRMT R189, RZ, 0x7610, R189 ;  /* 0x00007610ffbd7816 */ /* 0x000fe200000000bd */
[----:B------:R-:W-:Y:S01]  /*2080*/  IMAD.WIDE R122, R129, 0x2, R8 ;  /* 0x00000002817a7825 */ /* 0x000fe200078e0208 */
        /* <DEDUP_REMOVED lines=17> */
[----:B------:R-:W5:Y:S02]  /*21a0*/  @!P2 LDG.E.U16 R183, desc[UR20][R126.64] ;  /* 0x000000147eb7a981 */ /* 0x000f64000c1e1500 */
[----:B------:R-:W-:-:S02]  /*21b0*/  IMAD.WIDE R130, R143, 0x2, R6 ;  /* 0x000000028f827825 */ /* 0x000fc400078e0206 */
[----:B------:R-:W5:Y:S02]  /*21c0*/  @!P4 LDG.E.U16 R207, desc[UR20][R128.64] ;  /* 0x0000001480cfc981 */ /* 0x000f64000c1e1500 */
[----:B------:R-:W-:Y:S02]  /*21d0*/  IMAD.WIDE R132, R143, 0x2, R8 ;  /* 0x000000028f847825 */ /* 0x000fe400078e0208 */
[----:B------:R-:W5:Y:S02]  /*21e0*/  @!P5 LDG.E.U16 R187, desc[UR20][R130.64] ;  /* 0x0000001482bbd981 */ /* 0x000f64000c1e1500 */
[C---:B------:R-:W-:Y:S02]  /*21f0*/  IMAD.WIDE R140, R145.reuse, 0x2, R6 ;  /* 0x00000002918c7825 */ /* 0x040fe400078e0206 */
[----:B------:R-:W5:Y:S02]  /*2200*/  @!P5 LDG.E.U16 R189, desc[UR20][R132.64] ;  /* 0x0000001484bdd981 */ /* 0x000f64000c1e1500 */
[----:B------:R-:W-:-:S02]  /*2210*/  IMAD.WIDE R134, R145, 0x2, R8 ;  /* 0x0000000291867825 */ /* 0x000fc400078e0208 */
[----:B------:R-:W5:Y:S02]  /*2220*/  @!P1 LDG.E.U16 R209, desc[UR20][R116.64] ;  /* 0x0000001474d19981 */ /* 0x000f64000c1e1500 */
[--C-:B------:R-:W-:Y:S02]  /*2230*/  IMAD.WIDE R142, R143, 0x2, R12.reuse ;  /* 0x000000028f8e7825 */ /* 0x100fe400078e020c */
[----:B------:R-:W5:Y:S02]  /*2240*/  @!P1 LDG.E.U16 R211, desc[UR20][R140.64] ;  /* 0x000000148cd39981 */ /* 0x000f64000c1e1500 */
[----:B------:R-:W-:Y:S02]  /*2250*/  IMAD.WIDE R144, R145, 0x2, R12 ;  /* 0x0000000291907825 */ /* 0x000fe400078e020c */
[----:B------:R-:W5:Y:S04]  /*2260*/  @!P5 LDG.E.U16 R191, desc[UR20][R142.64] ;  /* 0x000000148ebfd981 */ /* 0x000f68000c1e1500 */
[----:B------:R-:W5:Y:S04]  /*2270*/  @!P1 LDG.E.U16 R213, desc[UR20][R134.64] ;  /* 0x0000001486d59981 */ /* 0x000f68000c1e1500 */
[----:B------:R-:W5:Y:S04]  /*2280*/  @!P1 LDG.E.U16 R214, desc[UR20][R144.64] ;  /* 0x0000001490d69981 */ /* 0x000f68000c1e1500 */
[----:B------:R-:W5:Y:S04]  /*2290*/  @P0 LDG.E.U16 R220, desc[UR20][R78.64] ;  /* 0x000000144edc0981 */ /* 0x000f68000c1e1500 */
[----:B------:R-:W5:Y:S04]  /*22a0*/  @P0 LDG.E.U16 R222, desc[UR20][R100.64] ;  /* 0x0000001464de0981 */ /* 0x000f68000c1e1500 */
[----:B------:R-:W5:Y:S04]  /*22b0*/  @P0 LDG.E.U16 R224, desc[UR20][R98.64] ;  /* 0x0000001462e00981 */ /* 0x000f68000c1e1500 */
[----:B------:R-:W5:Y:S01]  /*22c0*/  @P0 LDG.E.U16 R226, desc[UR20][R96.64] ;  /* 0x0000001460e20981 */ /* 0x000f62000c1e1500 */
[----:B------:R-:W-:Y:S01]  /*22d0*/  IMAD.SHL.U32 R149, R3, 0x2, RZ ;  /* 0x0000000203957824 */ /* 0x000fe200078e00ff */
[----:B------:R-:W-:-:S04]  /*22e0*/  @!UP1 UIADD3 UR4, UPT, UPT, -UR4, 0x100000, URZ ;  /* 0x0010000004049890 */ /* 0x000fc8000fffe1ff */
[----:B------:R-:W-:Y:S02]  /*22f0*/  @!UP1 USHF.L.U32 UR5, UR4, 0xb, URZ ;  /* 0x0000000b04059899 */ /* 0x000fe400080006ff */
[----:B------:R-:W-:Y:S01]  /*2300*/  @!UP1 USHF.L.U32 UR4, UR4, 0x1, URZ ;  /* 0x0000000104049899 */ /* 0x000fe200080006ff */
[----:B------:R-:W-:Y:S02]  /*2310*/  LOP3.LUT R218, R3, 0x40, RZ, 0xc0, !PT ;  /* 0x0000004003da7812 */ /* 0x000fe400078ec0ff */
[----:B------:R-:W-:Y:S02]  /*2320*/  LOP3.LUT R149, R149, 0x7e, RZ, 0xc0, !PT ;  /* 0x0000007e95957812 */ /* 0x000fe400078ec0ff */
[----:B------:R-:W-:Y:S01]  /*2330*/  SHF.R.S32.HI R216, RZ, 0x6, R3 ;  /* 0x00000006ffd87819 */ /* 0x000fe20000011403 */
[----:B------:R-:W-:Y:S02]  /*2340*/  VOTEU.ALL UP1, P3 ;  /* 0x0000000000ff7886 */ /* 0x000fe40001820000 */
[----:B------:R-:W-:Y:S01]  /*2350*/  IMAD R3, R218, 0x20, R149 ;  /* 0x00000020da037824 */ /* 0x000fe200078e0295 */
[----:B------:R-:W-:-:S02]  /*2360*/  SGXT R216, R216, 0x1 ;  /* 0x00000001d8d8781a */ /* 0x000fc40000000200 */
[----:B------:R-:W-:Y:S01]  /*2370*/  ISETP.NE.U32.AND P0, PT, R147, RZ, PT ;  /* 0x000000ff9300720c */ /* 0x000fe20003f05070 */
[----:B------:R0:W1:Y:S01]  /*2380*/  @!UP1 SYNCS.EXCH.64 URZ, [UR9+0x8808], UR4 ;  /* 0x0088080409ff95b2 */ /* 0x0000620008000100 */
[----:B------:R-:W-:Y:S01]  /*2390*/  LOP3.LUT R147, R149, 0x90, R216, 0x78, !PT ;  /* 0x0000009095937812 */ /* 0x000fe200078e78d8 */
[----:B---3--:R3:W-:Y:S01]  /*23a0*/  STS.U16 [R3+UR9], R150 ;  /* 0x0000009603007988 */ /* 0x0087e20008000409 */
[C---:B------:R-:W-:Y:S02]  /*23b0*/  LOP3.LUT R149, R3.reuse, 0x10, RZ, 0x3c, !PT ;  /* 0x0000001003957812 */ /* 0x040fe400078e3cff */
[C---:B------:R-:W-:Y:S01]  /*23c0*/  LOP3.LUT R151, R3.reuse, 0x30, RZ, 0x3c, !PT ;  /* 0x0000003003977812 */ /* 0x040fe200078e3cff */
[----:B--2---:R2:W-:Y:S01]  /*23d0*/  STS.U16 [R3+UR9+0x1000], R152 ;  /* 0x0010009803007988 */ /* 0x0045e20008000409 */
[----:B---3--:R-:W-:-:S03]  /*23e0*/  LOP3.LUT R150, R3, 0x20, RZ, 0x3c, !PT ;  /* 0x0000002003967812 */ /* 0x008fc600078e3cff */
[----:B----4-:R-:W-:Y:S04]  /*23f0*/  STS.U16 [R3+UR9+0x2000], R156 ;  /* 0x0020009c03007988 */ /* 0x010fe80008000409 */
[----:B-----5:R3:W-:Y:S01]  /*2400*/  STS.U16 [R3+UR9+0x3000], R154 ;  /* 0x0030009a03007988 */ /* 0x0207e20008000409 */
[----:B--2---:R-:W-:-:S03]  /*2410*/  LOP3.LUT R152, R3, 0x40, RZ, 0x3c, !PT ;  /* 0x0000004003987812 */ /* 0x004fc600078e3cff */
[----:B------:R-:W-:Y:S04]  /*2420*/  STS.U16 [R3+UR9+0x400], R160 ;  /* 0x000400a003007988 */ /* 0x000fe80008000409 */
[----:B------:R-:W-:Y:S04]  /*2430*/  STS.U16 [R3+UR9+0x1400], R162 ;  /* 0x001400a203007988 */ /* 0x000fe80008000409 */
[----:B------:R-:W-:Y:S04]  /*2440*/  STS.U16 [R3+UR9+0x2400], R164 ;  /* 0x002400a403007988 */ /* 0x000fe80008000409 */
[----:B------:R-:W-:Y:S01]  /*2450*/  STS.U16 [R3+UR9+0x3400], R158 ;  /* 0x0034009e03007988 */ /* 0x000fe20008000409 */
[----:B---3--:R-:W-:-:S03]  /*2460*/  LOP3.LUT R154, R3, 0x60, RZ, 0x3c, !PT ;  /* 0x00000060039a7812 */ /* 0x008fc600078e3cff */
[----:B------:R-:W-:Y:S04]  /*2470*/  STS.U16 [R149+UR9+0x480], R172 ;  /* 0x000480ac95007988 */ /* 0x000fe80008000409 */
[----:B------:R-:W-:Y:S04]  /*2480*/  STS.U16 [R149+UR9+0x1480], R170 ;  /* 0x001480aa95007988 */ /* 0x000fe80008000409 */
[----:B------:R-:W-:Y:S04]  /*2490*/  STS.U16 [R149+UR9+0x2480], R168 ;  /* 0x002480a895007988 */ /* 0x000fe80008000409 */
[----:B------:R-:W-:Y:S04]  /*24a0*/  STS.U16 [R149+UR9+0x3480], R166 ;  /* 0x003480a695007988 */ /* 0x000fe80008000409 */
[----:B------:R-:W-:Y:S04]  /*24b0*/  STS.U16 [R149+UR9+0x80], R180 ;  /* 0x000080b495007988 */ /* 0x000fe80008000409 */
[----:B------:R-:W-:Y:S04]  /*24c0*/  STS.U16 [R149+UR9+0x1080], R178 ;  /* 0x001080b295007988 */ /* 0x000fe80008000409 */
[----:B------:R-:W-:Y:S04]  /*24d0*/  STS.U16 [R149+UR9+0x2080], R176 ;  /* 0x002080b095007988 */ /* 0x000fe80008000409 */
[----:B------:R-:W-:Y:S01]  /*24e0*/  STS.U16 [R149+UR9+0x3080], R174 ;  /* 0x003080ae95007988 */ /* 0x000fe20008000409 */
[----:B------:R-:W-:-:S03]  /*24f0*/  LOP3.LUT R156, R3, 0x70, RZ, 0x3c, !PT ;  /* 0x00000070039c7812 */ /* 0x000fc600078e3cff */
[----:B------:R2:W-:Y:S04]  /*2500*/  STS.U16 [R150+UR9+0x2100], R153 ;  /* 0x0021009996007988 */ /* 0x0005e80008000409 */
[----:B------:R-:W-:Y:S04]  /*2510*/  STS.U16 [R150+UR9+0x100], R159 ;  /* 0x0001009f96007988 */ /* 0x000fe80008000409 */
[----:B------:R-:W-:Y:S01]  /*2520*/  STS.U16 [R150+UR9+0x1100], R157 ;  /* 0x0011009d96007988 */ /* 0x000fe20008000409 */
[----:B--2---:R-:W-:-:S03]  /*2530*/  LOP3.LUT R153, R3, 0x50, RZ, 0x3c, !PT ;  /* 0x0000005003997812 */ /* 0x004fc600078e3cff */
[----:B------:R2:W-:Y:S04]  /*2540*/  STS.U16 [R150+UR9+0x3100], R155 ;  /* 0x0031009b96007988 */ /* 0x0005e80008000409 */
        /* <DEDUP_REMOVED lines=27> */
[----:B------:R3:W-:Y:S01]  /*2700*/  STS.U16 [R153+UR9+0x3680], R212 ;  /* 0x003680d499007988 */ /* 0x0007e20008000409 */
[----:B--2---:R-:W-:-:S03]  /*2710*/  SHF.R.S32.HI R155, RZ, 0x1f, R146 ;  /* 0x0000001fff9b7819 */ /* 0x004fc60000011492 */
        /* <DEDUP_REMOVED lines=20> */
[----:B-1----:R1:W-:Y:S06]  /*2860*/  MEMBAR.ALL.CTA ;  /* 0x0000000000007992 */ /* 0x0023ec0000008000 */
[----:B-1----:R-:W1:Y:S01]  /*2870*/  FENCE.VIEW.ASYNC.S ;  /* 0x00000000000073c6 */ /* 0x002e620000000000 */
[----:B0-----:R-:W-:Y:S01]  /*2880*/  UIADD3 UR4, UPT, UPT, UR9, 0x4000, URZ ;  /* 0x0000400009047890 */ /* 0x001fe2000fffe0ff */
[----:B------:R-:W-:Y:S01]  /*2890*/  LEA.HI R155, R155, R146, RZ, 0x4 ;  /* 0x000000929b9b7211 */ /* 0x000fe200078f20ff */
[----:B-1----:R-:W-:Y:S02]  /*28a0*/  BAR.SYNC.DEFER_BLOCKING 0x0 ;  /* 0x0000000000007b1d */ /* 0x002fe40000010000 */
[----:B------:R-:W-:Y:S01]  /*28b0*/  USHF.R.U32.HI UR4, URZ, 0x4, UR4 ;  /* 0x00000004ff047899 */ /* 0x000fe20008011604 */
[----:B------:R-:W-:-:S02]  /*28c0*/  ISETP.LT.OR P1, PT, R146, 0x10, P0 ;  /* 0x000000109200780c */ /* 0x000fc40000721670 */
[----:B------:R-:W-:Y:S01]  /*28d0*/  SHF.R.S32.HI R155, RZ, 0x4, R155 ;  /* 0x00000004ff9b7819 */ /* 0x000fe2000001149b */
[----:B------:R-:W-:-:S03]  /*28e0*/  USGXT.U32 UR7, UR4, 0xe ;  /* 0x0000000e0407789a */ /* 0x000fc60008000000 */
[----:B------:R-:W-:Y:S01]  /*28f0*/  VIMNMX R155, PT, PT, R155, 0x1, !PT ;  /* 0x000000019b9b7848 */ /* 0x000fe20007fe0100 */
[----:B------:R-:W-:Y:S01]  /*2900*/  UIADD3 UR16, UP1, UPT, UR7, 0x800100, URZ ;  /* 0x0080010007107890 */ /* 0x000fe2000ff3e0ff */
[----:B------:R-:W-:-:S03]  /*2910*/  UMOV UR4, URZ ;  /* 0x000000ff00047c82 */ /* 0x000fc60008000000 */
[----:B------:R-:W-:Y:S01]  /*2920*/  VIADD R155, R155, 0xffffffff ;  /* 0xffffffff9b9b7836 */ /* 0x000fe20000000000 */
[----:B------:R-:W-:-:S04]  /*2930*/  UIADD3.X UR17, UPT, UPT, UR4, 0x40004040, URZ, UP1, !UPT ;  /* 0x4000404004117890 */ /* 0x000fc80008ffe4ff */
[----:B------:R-:W-:Y:S01]  /*2940*/  ISETP.NE.U32.AND P2, PT, R155, RZ, PT ;  /* 0x000000ff9b00720c */ /* 0x000fe20003f45070 */
[----:B---3--:R-:W-:-:S12]  /*2950*/  @P1 BRA `(.L_x_6) ;  /* 0x0000000000841947 */ /* 0x008fd80003800000 */
[----:B------:R-:W-:Y:S02]  /*2960*/  USHF.R.U32.HI UR14, URZ, 0x4, UR9 ;  /* 0x00000004ff0e7899 */ /* 0x000fe40008011609 */
[----:B------:R-:W-:Y:S02]  /*2970*/  UIADD3 UR5, UPT, UPT, UR9, 0x8000, URZ ;  /* 0x0000800009057890 */ /* 0x000fe4000fffe0ff */
[----:B------:R-:W-:Y:S01]  /*2980*/  USGXT.U32 UR14, UR14, 0xe ;  /* 0x0000000e0e0e789a */ /* 0x000fe20008000000 */
[----:B------:R-:W-:Y:S01]  /*2990*/  UMOV UR4, URZ ;  /* 0x000000ff00047c82 */ /* 0x000fe20008000000 */
[----:B------:R-:W-:Y:S02]  /*29a0*/  USHF.R.U32.HI UR5, URZ, 0x4, UR5 ;  /* 0x00000004ff057899 */ /* 0x000fe40008011605 */
[----:B------:R-:W-:Y:S02]  /*29b0*/  UIADD3 UR26, UP1, UPT, UR14, 0x800100, URZ ;  /* 0x008001000e1a7890 */ /* 0x000fe4000ff3e0ff */
[----:B------:R-:W-:-:S02]  /*29c0*/  USGXT.U32 UR12, UR5, 0xe ;  /* 0x0000000e050c789a */ /* 0x000fc40008000000 */
[----:B------:R-:W-:Y:S02]  /*29d0*/  UIADD3.X UR27, UPT, UPT, UR4, 0x40004040, URZ, UP1, !UPT ;  /* 0x40004040041b7890 */ /* 0x000fe40008ffe4ff */
[----:B------:R-:W-:Y:S02]  /*29e0*/  ULOP3.LUT UR14, UR14, 0x800000, URZ, 0xfc, !UPT ;  /* 0x008000000e0e7892 */ /* 0x000fe4000f8efcff */
[----:B------:R-:W-:Y:S02]  /*29f0*/  UIADD3 UR11, UPT, UPT, UR8, 0x20, URZ ;  /* 0x00000020080b7890 */ /* 0x000fe4000fffe0ff */
[----:B------:R-:W-:Y:S02]  /*2a00*/  UIADD3 UR22, UPT, UPT, UR8, 0x40, URZ ;  /* 0x0000004008167890 */ /* 0x000fe4000fffe0ff */
[----:B------:R-:W-:Y:S02]  /*2a10*/  UIADD3.64 UR18, UPT, UPT, UR26, 0x100, URZ ;  /* 0x000001001a127897 */ /* 0x000fe4000fffe0ff */
[----:B------:R-:W-:-:S02]  /*2a20*/  UIADD3 UR23, UPT, UPT, UR8, 0x60, URZ ;  /* 0x0000006008177890 */ /* 0x000fc4000fffe0ff */
[----:B------:R-:W-:Y:S01]  /*2a30*/  UIADD3.64 UR24, UPT, UPT, UR26, 0x200, URZ ;  /* 0x000002001a187897 */ /* 0x000fe2000fffe0ff */
[----:B------:R-:W-:Y:S01]  /*2a40*/  UMOV UR28, 0x0 ;  /* 0x00000000001c7882 */ /* 0x000fe20000000000 */
[----:B------:R-:W-:Y:S01]  /*2a50*/  UMOV UR29, 0x8088490 ;  /* 0x08088490001d7882 */ /* 0x000fe20000000000 */
[----:B------:R-:W-:Y:S01]  /*2a60*/  UMOV UR13, 0xc0004010 ;  /* 0xc0004010000d7882 */ /* 0x000fe20000000000 */
[----:B------:R-:W-:Y:S01]  /*2a70*/  UMOV UR15, 0x40004040 ;  /* 0x40004040000f7882 */ /* 0x000fe20000000000 */
[----:B------:R-:W-:Y:S01]  /*2a80*/  UMOV UR30, 0x0 ;  /* 0x00000000001e7882 */ /* 0x000fe20000000000 */
[----:B------:R-:W-:Y:S01]  /*2a90*/  UMOV UR31, 0x8088490 ;  /* 0x08088490001f7882 */ /* 0x000fe20000000000 */
[----:B------:R-:W-:Y:S01]  /*2aa0*/  UMOV UR32, 0x0 ;  /* 0x0000000000207882 */ /* 0x000fe20000000000 */
[----:B------:R-:W-:Y:S01]  /*2ab0*/  UMOV UR33, 0x8088490 ;  /* 0x0808849000217882 */ /* 0x000fe20000000000 */
[----:B------:R-:W-:Y:S01]  /*2ac0*/  UMOV UR4, UR6 ;  /* 0x0000000600047c82 */ /* 0x000fe20008000000 */
[----:B------:R-:W-:Y:S01]  /*2ad0*/  UMOV UR5, URZ ;  /* 0x000000ff00057c82 */ /* 0x000fe20008000000 */
[----:B------:R0:W-:Y:S01]  /*2ae0*/  UTCHMMA gdesc[UR14], gdesc[UR12], tmem[UR8], tmem[UR28], idesc[UR29], !UPT ;  /* 0x00ff1c0c0e0075ea */ /* 0x0001e2000f800008 */
[----:B------:R-:W-:Y:S01]  /*2af0*/  UMOV UR34, 0x0 ;  /* 0x0000000000227882 */ /* 0x000fe20000000000 */
[----:B------:R-:W-:Y:S01]  /*2b00*/  UMOV UR35, 0x8088490 ;  /* 0x0808849000237882 */ /* 0x000fe20000000000 */
[----:B------:R0:W-:Y:S01]  /*2b10*/  UTCHMMA gdesc[UR26], gdesc[UR12], tmem[UR11], tmem[UR30], idesc[UR31], !UPT ;  /* 0x00ff1e0c1a0075ea */ /* 0x0001e2000f80000b */
[----:B------:R-:W-:Y:S01]  /*2b20*/  UMOV UR4, UR4 ;  /* 0x0000000400047c82 */ /* 0x000fe20008000000 */
[----:B------:R0:W-:Y:S01]  /*2b30*/  UTCHMMA gdesc[UR18], gdesc[UR12], tmem[UR22], tmem[UR32], idesc[UR33], !UPT ;  /* 0x00ff200c120075ea */ /* 0x0001e2000f800016 */
[----:B------:R0:W-:Y:S01]  /*2b40*/  UTCHMMA gdesc[UR24], gdesc[UR12], tmem[UR23], tmem[UR34], idesc[UR35], !UPT ;  /* 0x00ff220c180075ea */ /* 0x0001e2000f800017 */
[----:B------:R0:W-:Y:S01]  /*2b50*/  UTCBAR [UR4], URZ ;  /* 0x000000ff040073e9 */ /* 0x0001e200080000ff */
[----:B------:R-:W-:Y:S01]  /*2b60*/  NOP ;  /* 0x0000000000007918 */ /* 0x000fe20000000000 */
.L_x_6:
[----:B0-----:R-:W-:Y:S01]  /*2b70*/  UMOV UR4, URZ ;  /* 0x000000ff00047c82 */ /* 0x001fe20008000000 */
[----:B------:R-:W-:Y:S02]  /*2b80*/  IMAD.SHL.U32 R219, R10, 0x10, RZ ;  /* 0x000000100adb7824 */ /* 0x000fe400078e00ff */
[----:B------:R-:W-:Y:S01]  /*2b90*/  IMAD.SHL.U32 R221, R11, 0x10, RZ ;  /* 0x000000100bdd7824 */ /* 0x000fe200078e00ff */
[----:B------:R-:W-:Y:S06]  /*2ba0*/  @!P2 BRA `(.L_x_7) ;  /* 0x000000140050a947 */ /* 0x000fec0003800000 */
[----:B------:R-:W-:Y:S02]  /*2bb0*/  UIADD3 UR5, UPT, UPT, UR9, 0x8400, URZ ;  /* 0x0000840009057890 */ /* 0x000fe4000fffe0ff */
[----:B------:R-:W-:Y:S02]  /*2bc0*/  ULOP3.LUT UR14, UR7, 0x800000, URZ, 0xfc, !UPT ;  /* 0x00800000070e7892 */ /* 0x000fe4000f8efcff */
[----:B------:R-:W-:Y:S02]  /*2bd0*/  USHF.R.U32.HI UR5, URZ, 0x4, UR5 ;  /* 0x00000004ff057899 */ /* 0x000fe40008011605 */
[----:B------:R-:W-:Y:S02]  /*2be0*/  UIADD3.64 UR22, UPT, UPT, UR16, 0x100, URZ ;  /* 0x0000010010167897 */ /* 0x000fe4000fffe0ff */
[----:B------:R-:W-:Y:S02]  /*2bf0*/  USGXT.U32 UR12, UR5, 0xe ;  /* 0x0000000e050c789a */ /* 0x000fe40008000000 */
[----:B------:R-:W-:Y:S01]  /*2c00*/  UIADD3.64 UR24, UPT, UPT, UR16, 0x200, URZ ;  /* 0x0000020010187897 */ /* 0x000fe2000fffe0ff */
[----:B------:R-:W-:Y:S01]  /*2c10*/  UMOV UR11, 0x1 ;  /* 0x00000001000b7882 */ /* 0x000fe20000000000 */
[----:B------:R-:W-:Y:S01]  /*2c20*/  UMOV UR5, URZ ;  /* 0x000000ff00057c82 */ /* 0x000fe20008000000 */
[----:B------:R-:W-:-:S09]  /*2c30*/  UMOV UR13, 0xc0004010 ;  /* 0xc0004010000d7882 */ /* 0x000fd20000000000 */
.L_x_10:
[----:B------:R-:W-:Y:S01]  /*2c40*/  USHF.L.U32 UR4, UR4, 0x1f, URZ ;  /* 0x0000001f04047899 */ /* 0x000fe200080006ff */
[----:B------:R-:W-:-:S04]  /*2c50*/  IMAD.WIDE R98, R221, 0x2, R98 ;  /* 0x00000002dd627825 */ /* 0x000fc800078e0262 */
[----:B------:R-:W-:-:S04]  /*2c60*/  IMAD.WIDE R100, R221, 0x2, R100 ;  /* 0x00000002dd647825 */ /* 0x000fc800078e0264 */
[----:B0-----:R-:W-:-:S04]  /*2c70*/  IMAD.U32 R10, RZ, RZ, UR4 ;  /* 0x00000004ff0a7e24 */ /* 0x001fc8000f8e00ff */
[----:B------:R-:W0:Y:S02]  /*2c80*/  SYNCS.PHASECHK.TRANS64.TRYWAIT P1, [UR6], R10 ;  /* 0x0000000aff0075a7 */ /* 0x000e240008021106 */
[----:B0-----:R-:W-:Y:S05]  /*2c90*/  @!P1 BRA `(.L_x_8) ;  /* 0x0000003c00b49947 */ /* 0x001fea0003800000 */
.L_x_16:
[C---:B------:R-:W-:Y:S01]  /*2ca0*/  ISETP.GT.AND P6, PT, R148.reuse, RZ, PT ;  /* 0x000000ff9400720c */ /* 0x040fe20003fc4270 */
[C---:B------:R-:W-:Y:S01]  /*2cb0*/  IMAD.WIDE R36, R219.reuse, 0x2, R36 ;  /* 0x00000002db247825 */ /* 0x040fe200078e0224 */
[----:B------:R-:W-:Y:S02]  /*2cc0*/  ISETP.GT.AND P1, PT, R148, 0x1, PT ;  /* 0x000000019400780c */ /* 0x000fe40003f24270 */
[----:B------:R-:W-:Y:S01]  /*2cd0*/  PRMT R10, RZ, 0x7610, R10 ;  /* 0x00007610ff0a7816 */ /* 0x000fe2000000000a */
[C---:B------:R-:W-:Y:S01]  /*2ce0*/  IMAD.WIDE R34, R219.reuse, 0x2, R34 ;  /* 0x00000002db227825 */ /* 0x040fe200078e0222 */
[----:B------:R-:W-:Y:S02]  /*2cf0*/  PRMT R158, RZ, 0x7610, R158 ;  /* 0x00007610ff9e7816 */ /* 0x000fe4000000009e */
[----:B------:R-:W-:Y:S01]  /*2d00*/  PRMT R160, RZ, 0x7610, R160 ;  /* 0x00007610ffa07816 */ /* 0x000fe200000000a0 */
[----:B------:R-:W-:Y:S01]  /*2d10*/  IMAD.WIDE R32, R219, 0x2, R32 ;  /* 0x00000002db207825 */ /* 0x000fe200078e0220 */
[----:B------:R-:W-:-:S02]  /*2d20*/  PRMT R162, RZ, 0x7610, R162 ;  /* 0x00007610ffa27816 */ /* 0x000fc400000000a2 */
[----:B------:R-:W-:Y:S01]  /*2d30*/  PRMT R164, RZ, 0x7610, R164 ;  /* 0x00007610ffa47816 */ /* 0x000fe200000000a4 */
[C---:B------:R-:W-:Y:S01]  /*2d40*/  IMAD.WIDE R30, R219.reuse, 0x2, R30 ;  /* 0x00000002db1e7825 */ /* 0x040fe200078e021e */
[----:B------:R-:W-:Y:S02]  /*2d50*/  PRMT R166, RZ, 0x7610, R166 ;  /* 0x00007610ffa67816 */ /* 0x000fe400000000a6 */
[----:B------:R-:W-:Y:S01]  /*2d60*/  PRMT R168, RZ, 0x7610, R168 ;  /* 0x00007610ffa87816 */ /* 0x000fe200000000a8 */
[C---:B------:R-:W-:Y:S01]  /*2d70*/  IMAD.WIDE R12, R219.reuse, 0x2, R12 ;  /* 0x00000002db0c7825 */ /* 0x040fe200078e020c */
[----:B------:R-:W-:Y:S01]  /*2d80*/  PRMT R170, RZ, 0x7610, R170 ;  /* 0x00007610ffaa7816 */ /* 0x000fe200000000aa */
[----:B------:R-:W2:Y:S01]  /*2d90*/  @P1 LDG.E.U16 R164, desc[UR20][R30.64] ;  /* 0x000000141ea41981 */ /* 0x000ea2000c1e1500 */
[C---:B------:R-:W-:Y:S01]  /*2da0*/  ISETP.GT.AND P4, PT, R148.reuse, 0x3, PT ;  /* 0x000000039400780c */ /* 0x040fe20003f84270 */
[C---:B------:R-:W-:Y:S01]  /*2db0*/  IMAD.WIDE R8, R219.reuse, 0x2, R8 ;  /* 0x00000002db087825 */ /* 0x040fe200078e0208 */
[C---:B------:R-:W-:Y:S01]  /*2dc0*/  ISETP.GT.AND P5, PT, R148.reuse, 0x4, PT ;  /* 0x000000049400780c */ /* 0x040fe20003fa4270 */
[----:B------:R-:W3:Y:S01]  /*2dd0*/  @P6 LDG.E.U16 R162, desc[UR20][R12.64] ;  /* 0x000000140ca26981 */ /* 0x000ee2000c1e1500 */
[----:B------:R-:W-:Y:S01]  /*2de0*/  ISETP.GT.AND P2, PT, R148, 0x2, PT ;  /* 0x000000029400780c */ /* 0x000fe20003f44270 */
[----:B------:R-:W-:-:S02]  /*2df0*/  IMAD.WIDE R6, R219, 0x2, R6 ;  /* 0x00000002db067825 */ /* 0x000fc400078e0206 */
[----:B------:R-:W4:Y:S02]  /*2e00*/  @P6 LDG.E.U16 R160, desc[UR20][R8.64] ;  /* 0x0000001408a06981 */ /* 0x000f24000c1e1500 */
[C---:B------:R-:W-:Y:S02]  /*2e10*/  IMAD.WIDE R4, R219.reuse, 0x2, R4 ;  /* 0x00000002db047825 */ /* 0x040fe400078e0204 */
[----:B------:R-:W5:Y:S02]  /*2e20*/  @P6 LDG.E.U16 R158, desc[UR20][R6.64] ;  /* 0x00000014069e6981 */ /* 0x000f64000c1e1500 */
[C---:B------:R-:W-:Y:S02]  /*2e30*/  IMAD.WIDE R126, R219.reuse, 0x2, R126 ;  /* 0x00000002db7e7825 */ /* 0x040fe400078e027e */
[----:B------:R-:W2:Y:S01]  /*2e40*/  @P6 LDG.E.U16 R10, desc[UR20][R4.64] ;  /* 0x00000014040a6981 */ /* 0x000ea2000c1e1500 */
[----:B------:R-:W-:Y:S01]  /*2e50*/  ISETP.GT.AND P6, PT, R148, 0x5, PT ;  /* 0x000000059400780c */ /* 0x000fe20003fc4270 */
[----:B------:R-:W-:-:S02]  /*2e60*/  IMAD.WIDE R112, R219, 0x2, R112 ;  /* 0x00000002db707825 */ /* 0x000fc400078e0270 */
[----:B------:R-:W2:Y:S02]  /*2e70*/  @P1 LDG.E.U16 R166, desc[UR20][R32.64] ;  /* 0x0000001420a61981 */ /* 0x000ea4000c1e1500 */
[C---:B------:R-:W-:Y:S02]  /*2e80*/  IMAD.WIDE R114, R219.reuse, 0x2, R114 ;  /* 0x00000002db727825 */ /* 0x040fe400078e0272 */
[----:B------:R-:W2:Y:S02]  /*2e90*/  @P1 LDG.E.U16 R168, desc[UR20][R34.64] ;  /* 0x0000001422a81981 */ /* 0x000ea4000c1e1500 */
[C---:B------:R-:W-:Y:S02]  /*2ea0*/  IMAD.WIDE R108, R219.reuse, 0x2, R108 ;  /* 0x00000002db6c7825 */ /* 0x040fe400078e026c */
[----:B------:R-:W2:Y:S01]  /*2eb0*/  @P1 LDG.E.U16 R170, desc[UR20][R36.64] ;  /* 0x0000001424aa1981 */ /* 0x000ea2000c1e1500 */
[----:B------:R-:W-:Y:S01]  /*2ec0*/  ISETP.GT.AND P1, PT, R148, 0x6, PT ;  /* 0x000000069400780c */ /* 0x000fe20003f24270 */
[----:B------:R-:W-:Y:S01]  /*2ed0*/  IMAD.WIDE R102, R219, 0x2, R102 ;  /* 0x00000002db667825 */ /* 0x000fe200078e0266 */
[----:B------:R-:W-:-:S02]  /*2ee0*/  PRMT R172, RZ, 0x7610, R172 ;  /* 0x00007610ffac7816 */ /* 0x000fc400000000ac */
[----:B------:R-:W-:Y:S01]  /*2ef0*/  PRMT R174, RZ, 0x7610, R174 ;  /* 0x00007610ffae7816 */ /* 0x000fe200000000ae */
[C---:B------:R-:W-:Y:S01]  /*2f00*/  IMAD.WIDE R90, R219.reuse, 0x2, R90 ;  /* 0x00000002db5a7825 */ /* 0x040fe200078e025a */
[----:B------:R-:W-:Y:S02]  /*2f10*/  PRMT R176, RZ, 0x7610, R176 ;  /* 0x00007610ffb07816 */ /* 0x000fe400000000b0 */
        /* <DEDUP_REMOVED lines=12> */
[----:B------:R-:W3:Y:S01]  /*2fe0*/  @P5 LDG.E.U16 R169, desc[UR20][R76.64] ;  /* 0x000000144ca95981 */ /* 0x000ee2000c1e1500 */
        /* <DEDUP_REMOVED lines=9> */
[----:B------:R-:W-:-:S02]  /*3080*/  IMAD.WIDE R60, R219, 0x2, R60 ;  /* 0x00000002db3c7825 */ /* 0x000fc400078e023c */
[----:B------:R-:W3:Y:S02]  /*3090*/  @P5 LDG.E.U16 R163, desc[UR20][R64.64] ;  /* 0x0000001440a35981 */ /* 0x000ee4000c1e1500 */
[----:B------:R-:W-:-:S04]  /*30a0*/  IMAD.WIDE R58, R219, 0x2, R58 ;  /* 0x00000002db3a7825 */ /* 0x000fc800078e023a */
[C---:B------:R-:W-:Y:S01]  /*30b0*/  IMAD.WIDE R56, R219.reuse, 0x2, R56 ;  /* 0x00000002db387825 */ /* 0x040fe200078e0238 */
[----:B------:R-:W3:Y:S03]  /*30c0*/  @P4 LDG.E.U16 R176, desc[UR20][R58.64] ;  /* 0x000000143ab04981 */ /* 0x000ee6000c1e1500 */
[C---:B------:R-:W-:Y:S01]  /*30d0*/  IMAD.WIDE R54, R219.reuse, 0x2, R54 ;  /* 0x00000002db367825 */ /* 0x040fe200078e0236 */
[----:B------:R-:W3:Y:S01]  /*30e0*/  @P4 LDG.E.U16 R174, desc[UR20][R56.64] ;  /* 0x0000001438ae4981 */ /* 0x000ee2000c1e1500 */
[C---:B------:R-:W-:Y:S02]  /*30f0*/  ISETP.GT.AND P5, PT, R148.reuse, 0x9, PT ;  /* 0x000000099400780c */ /* 0x040fe40003fa4270 */
[C---:B------:R-:W-:Y:S01]  /*3100*/  IMAD.WIDE R74, R219.reuse, 0x2, R74 ;  /* 0x00000002db4a7825 */ /* 0x040fe200078e024a */
[----:B------:R-:W3:Y:S03]  /*3110*/  @P4 LDG.E.U16 R172, desc[UR20][R54.64] ;  /* 0x0000001436ac4981 */ /* 0x000ee6000c1e1500 */
[----:B------:R-:W-:Y:S01]  /*3120*/  IMAD.WIDE R68, R219, 0x2, R68 ;  /* 0x00000002db447825 */ /* 0x000fe200078e0244 */
[----:B------:R-:W3:Y:S01]  /*3130*/  @P4 LDG.E.U16 R178, desc[UR20][R60.64] ;  /* 0x000000143cb24981 */ /* 0x000ee2000c1e1500 */
[----:B------:R-:W-:-:S02]  /*3140*/  ISETP.GT.AND P4, PT, R148, 0x8, PT ;  /* 0x000000089400780c */ /* 0x000fc40003f84270 */
[C---:B------:R-:W-:Y:S01]  /*3150*/  IMAD.WIDE R66, R219.reuse, 0x2, R66 ;  /* 0x00000002db427825 */ /* 0x040fe200078e0242 */
[----:B------:R-:W3:Y:S03]  /*3160*/  @P6 LDG.E.U16 R180, desc[UR20][R88.64] ;  /* 0x0000001458b46981 */ /* 0x000ee6000c1e1500 */
[C---:B------:R-:W-:Y:S01]  /*3170*/  IMAD.WIDE R62, R219.reuse, 0x2, R62 ;  /* 0x00000002db3e7825 */ /* 0x040fe200078e023e */
[----:B------:R-:W3:Y:S03]  /*3180*/  @P6 LDG.E.U16 R182, desc[UR20][R92.64] ;  /* 0x000000145cb66981 */ /* 0x000ee6000c1e1500 */
        /* <DEDUP_REMOVED lines=49> */
[----:B------:R-:W3:Y:S02]  /*34a0*/  @P2 LDG.E.U16 R157, desc[UR20][R40.64] ;  /* 0x00000014289d2981 */ /* 0x000ee4000c1e1500 */
[----:B------:R-:W-:-:S02]  /*34b0*/  IMAD.WIDE R144, R219, 0x2, R144 ;  /* 0x00000002db907825 */ /* 0x000fc400078e0290 */
[----:B------:R-:W3:Y:S01]  /*34c0*/  @P2 LDG.E.U16 R11, desc[UR20][R38.64] ;  /* 0x00000014260b2981 */ /* 0x000ee2000c1e1500 */
[C---:B------:R-:W-:Y:S01]  /*34d0*/  ISETP.GT.AND P2, PT, R148.reuse, 0x7, PT ;  /* 0x000000079400780c */ /* 0x040fe20003f44270 */
[C---:B------:R-:W-:Y:S02]  /*34e0*/  IMAD.WIDE R134, R219.reuse, 0x2, R134 ;  /* 0x00000002db867825 */ /* 0x040fe400078e0286 */
[----:B------:R-:W3:Y:S01]  /*34f0*/  @P4 LDG.E.U16 R194, desc[UR20][R20.64] ;  /* 0x0000001414c24981 */ /* 0x000ee2000c1e1500 */
[----:B------:R-:W-:Y:S01]  /*3500*/  ISETP.GT.AND P4, PT, R148, 0xc, PT ;  /* 0x0000000c9400780c */ /* 0x000fe20003f84270 */
[C---:B------:R-:W-:Y:S02]  /*3510*/  IMAD.WIDE R140, R219.reuse, 0x2, R140 ;  /* 0x00000002db8c7825 */ /* 0x040fe400078e028c */
[----:B------:R-:W3:Y:S02]  /*3520*/  @P5 LDG.E.U16 R196, desc[UR20][R22.64] ;  /* 0x0000001416c45981 */ /* 0x000ee4000c1e1500 */
[----:B------:R-:W-:-:S02]  /*3530*/  IMAD.WIDE R116, R219, 0x2, R116 ;  /* 0x00000002db747825 */ /* 0x000fc400078e0274 */
[----:B------:R-:W3:Y:S02]  /*3540*/  @P5 LDG.E.U16 R198, desc[UR20][R24.64] ;  /* 0x0000001418c65981 */ /* 0x000ee4000c1e1500 */
[C---:B------:R-:W-:Y:S02]  /*3550*/  IMAD.WIDE R128, R219.reuse, 0x2, R128 ;  /* 0x00000002db807825 */ /* 0x040fe400078e0280 */
[----:B------:R-:W3:Y:S02]  /*3560*/  @P5 LDG.E.U16 R200, desc[UR20][R26.64] ;  /* 0x000000141ac85981 */ /* 0x000ee4000c1e1500 */
[C---:B------:R-:W-:Y:S02]  /*3570*/  IMAD.WIDE R122, R219.reuse, 0x2, R122 ;  /* 0x00000002db7a7825 */ /* 0x040fe400078e027a */
[----:B------:R-:W3:Y:S01]  /*3580*/  @P5 LDG.E.U16 R202, desc[UR20][R28.64] ;  /* 0x000000141cca5981 */ /* 0x000ee2000c1e1500 */
[----:B------:R-:W-:Y:S01]  /*3590*/  ISETP.GT.AND P5, PT, R148, 0xd, PT ;  /* 0x0000000d9400780c */ /* 0x000fe20003fa4270 */
[----:B------:R-:W-:-:S02]  /*35a0*/  IMAD.WIDE R124, R219, 0x2, R124 ;  /* 0x00000002db7c7825 */ /* 0x000fc400078e027c */
[----:B------:R-:W3:Y:S02]  /*35b0*/  @P6 LDG.E.U16 R187, desc[UR20][R46.64] ;  /* 0x000000142ebb6981 */ /* 0x000ee4000c1e1500 */
[C---:B------:R-:W-:Y:S02]  /*35c0*/  IMAD.WIDE R106, R219.reuse, 0x2, R106 ;  /* 0x00000002db6a7825 */ /* 0x040fe400078e026a */
[----:B------:R-:W3:Y:S02]  /*35d0*/  @P6 LDG.E.U16 R189, desc[UR20][R48.64] ;  /* 0x0000001430bd6981 */ /* 0x000ee4000c1e1500 */
[C---:B------:R-:W-:Y:S02]  /*35e0*/  IMAD.WIDE R120, R219.reuse, 0x2, R120 ;  /* 0x00000002db787825 */ /* 0x040fe400078e0278 */
[----:B------:R-:W3:Y:S02]  /*35f0*/  @P6 LDG.E.U16 R191, desc[UR20][R50.64] ;  /* 0x0000001432bf6981 */ /* 0x000ee4000c1e1500 */
[----:B------:R-:W-:-:S02]  /*3600*/  IMAD.WIDE R82, R219, 0x2, R82 ;  /* 0x00000002db527825 */ /* 0x000fc400078e0252 */
[----:B------:R-:W3:Y:S01]  /*3610*/  @P6 LDG.E.U16 R193, desc[UR20][R52.64] ;  /* 0x0000001434c16981 */ /* 0x000ee2000c1e1500 */
[----:B------:R-:W-:Y:S01]  /*3620*/  ISETP.GT.AND P6, PT, R148, 0xe, PT ;  /* 0x0000000e9400780c */ /* 0x000fe20003fc4270 */
[C---:B------:R-:W-:Y:S02]  /*3630*/  IMAD.WIDE R104, R219.reuse, 0x2, R104 ;  /* 0x00000002db687825 */ /* 0x040fe400078e0268 */
[----:B------:R-:W3:Y:S02]  /*3640*/  @P1 LDG.E.U16 R204, desc[UR20][R62.64] ;  /* 0x000000143ecc1981 */ /* 0x000ee4000c1e1500 */
[C---:B------:R-:W-:Y:S02]  /*3650*/  IMAD.WIDE R110, R219.reuse, 0x2, R110 ;  /* 0x00000002db6e7825 */ /* 0x040fe400078e026e */
[----:B------:R-:W3:Y:S02]  /*3660*/  @P1 LDG.E.U16 R206, desc[UR20][R66.64] ;  /* 0x0000001442ce1981 */ /* 0x000ee4000c1e1500 */
[----:B------:R-:W-:-:S02]  /*3670*/  IMAD.WIDE R94, R219, 0x2, R94 ;  /* 0x00000002db5e7825 */ /* 0x000fc400078e025e */
[----:B------:R-:W3:Y:S02]  /*3680*/  @P1 LDG.E.U16 R208, desc[UR20][R68.64] ;  /* 0x0000001444d01981 */ /* 0x000ee4000c1e1500 */
[C---:B------:R-:W-:Y:S02]  /*3690*/  IMAD.WIDE R84, R219.reuse, 0x2, R84 ;  /* 0x00000002db547825 */ /* 0x040fe400078e0254 */
[----:B------:R-:W3:Y:S01]  /*36a0*/  @P1 LDG.E.U16 R210, desc[UR20][R74.64] ;  /* 0x000000144ad21981 */ /* 0x000ee2000c1e1500 */
[----:B------:R-:W-:Y:S01]  /*36b0*/  ISETP.GT.AND P1, PT, R148, 0xf, PT ;  /* 0x0000000f9400780c */ /* 0x000fe20003f24270 */
[C---:B------:R-:W-:Y:S01]  /*36c0*/  IMAD.WIDE R86, R219.reuse, 0x2, R86 ;  /* 0x00000002db567825 */ /* 0x040fe200078e0256 */
[----:B------:R-:W-:Y:S02]  /*36d0*/  PRMT R195, RZ, 0x7610, R195 ;  /* 0x00007610ffc37816 */ /* 0x000fe400000000c3 */
[----:B------:R-:W-:Y:S01]  /*36e0*/  PRMT R197, RZ, 0x7610, R197 ;  /* 0x00007610ffc57816 */ /* 0x000fe200000000c5 */
[----:B------:R-:W-:Y:S01]  /*36f0*/  IMAD.WIDE R80, R219, 0x2, R80 ;  /* 0x00000002db507825 */ /* 0x000fe200078e0250 */
[----:B------:R-:W-:-:S02]  /*3700*/  PRMT R199, RZ, 0x7610, R199 ;  /* 0x00007610ffc77816 */ /* 0x000fc400000000c7 */
        /* <DEDUP_REMOVED lines=13> */
[----:B------:R-:W-:Y:S01]  /*37e0*/  IMAD.WIDE R118, R219, 0x2, R118 ;  /* 0x00000002db767825 */ /* 0x000fe200078e0276 */
        /* <DEDUP_REMOVED lines=10> */
[----:B------:R-:W-:-:S02]  /*3890*/  PRMT R209, RZ, 0x7610, R209 ;  /* 0x00007610ffd17816 */ /* 0x000fc400000000d1 */
[----:B------:R-:W-:Y:S01]  /*38a0*/  PRMT R211, RZ, 0x7610, R211 ;  /* 0x00007610ffd37816 */ /* 0x000fe200000000d3 */
[----:B------:R-:W3:Y:S01]  /*38b0*/  @P5 LDG.E.U16 R216, desc[UR20][R82.64] ;  /* 0x0000001452d85981 */ /* 0x000ee2000c1e1500 */
[----:B------:R-:W-:Y:S02]  /*38c0*/  PRMT R213, RZ, 0x7610, R213 ;  /* 0x00007610ffd57816 */ /* 0x000fe400000000d5 */
[----:B------:R-:W-:Y:S01]  /*38d0*/  PRMT R215, RZ, 0x7610, R215 ;  /* 0x00007610ffd77816 */ /* 0x000fe200000000d7 */
[----:B------:R-:W3:Y:S01]  /*38e0*/  @P5 LDG.E.U16 R218, desc[UR20][R120.64] ;  /* 0x0000001478da5981 */ /* 0x000ee2000c1e1500 */
[----:B------:R-:W-:-:S03]  /*38f0*/  PRMT R217, RZ, 0x7610, R217 ;  /* 0x00007610ffd97816 */ /* 0x000fc600000000d9 */
[----:B------:R-:W3:Y:S04]  /*3900*/  @P2 LDG.E.U16 R179, desc[UR20][R118.64] ;  /* 0x0000001476b32981 */ /* 0x000ee8000c1e1500 */
        /* <DEDUP_REMOVED lines=10> */
[----:B------:R-:W3:Y:S01]  /*39b0*/  @P1 LDG.E.U16 R217, desc[UR20][R144.64] ;  /* 0x0000001490d91981 */ /* 0x000ee2000c1e1500 */
[----:B------:R-:W-:Y:S01]  /*39c0*/  BAR.SYNC.DEFER_BLOCKING 0x0 ;  /* 0x0000000000007b1d */ /* 0x000fe20000010000 */
[----:B------:R-:W-:-:S02]  /*39d0*/  ISETP.GE.AND P4, PT, R139, R148, PT ;  /* 0x000000948b00720c */ /* 0x000fc40003f86270 */
[----:B------:R-:W-:Y:S02]  /*39e0*/  PRMT R220, RZ, 0x7610, R220 ;  /* 0x00007610ffdc7816 */ /* 0x000fe400000000dc */
[----:B------:R-:W-:Y:S02]  /*39f0*/  PRMT R222, RZ, 0x7610, R222 ;  /* 0x00007610ffde7816 */ /* 0x000fe400000000de */
[----:B------:R-:W-:Y:S02]  /*3a00*/  PRMT R224, RZ, 0x7610, R224 ;  /* 0x00007610ffe07816 */ /* 0x000fe400000000e0 */
[----:B------:R-:W-:-:S05]  /*3a10*/  PRMT R226, RZ, 0x7610, R226 ;  /* 0x00007610ffe27816 */ /* 0x000fca00000000e2 */
[----:B------:R-:W3:Y:S04]  /*3a20*/  @!P4 LDG.E.U16 R220, desc[UR20][R78.64] ;  /* 0x000000144edcc981 */ /* 0x000ee8000c1e1500 */
[----:B------:R-:W3:Y:S04]  /*3a30*/  @!P4 LDG.E.U16 R222, desc[UR20][R100.64] ;  /* 0x0000001464dec981 */ /* 0x000ee8000c1e1500 */
[----:B------:R-:W3:Y:S04]  /*3a40*/  @!P4 LDG.E.U16 R224, desc[UR20][R98.64] ;  /* 0x0000001462e0c981 */ /* 0x000ee8000c1e1500 */
[----:B------:R-:W3:Y:S04]  /*3a50*/  @!P4 LDG.E.U16 R226, desc[UR20][R96.64] ;  /* 0x0000001460e2c981 */ /* 0x000ee8000c1e1500 */
[----:B--2---:R0:W-:Y:S04]  /*3a60*/  STS.U16 [R3+UR9+0x4000], R10 ;  /* 0x0040000a03007988 */ /* 0x0041e80008000409 */
[----:B-----5:R0:W-:Y:S04]  /*3a70*/  STS.U16 [R3+UR9+0x5000], R158 ;  /* 0x0050009e03007988 */ /* 0x0201e80008000409 */
[----:B----4-:R0:W-:Y:S04]  /*3a80*/  STS.U16 [R3+UR9+0x6000], R160 ;  /* 0x006000a003007988 */ /* 0x0101e80008000409 */
[----:B---3--:R0:W-:Y:S01]  /*3a90*/  STS.U16 [R3+UR9+0x7000], R162 ;  /* 0x007000a203007988 */ /* 0x0081e20008000409 */
[----:B------:R-:W-:-:S04]  /*3aa0*/  ULEA UR6, UR11, UR9, 0x3 ;  /* 0x000000090b067291 */ /* 0x000fc8000f8e18ff */
[----:B------:R-:W-:Y:S01]  /*3ab0*/  UIADD3 UR6, UPT, UPT, UR6, 0x8800, URZ ;  /* 0x0000880006067890 */ /* 0x000fe2000fffe0ff */
        /* <DEDUP_REMOVED lines=64> */
[----:B------:R1:W-:Y:S06]  /*3ec0*/  MEMBAR.ALL.CTA ;  /* 0x0000000000007992 */ /* 0x0003ec0000008000 */
[----:B-1----:R-:W1:Y:S02]  /*3ed0*/  FENCE.VIEW.ASYNC.S ;  /* 0x00000000000073c6 */ /* 0x002e640000000000 */
[----:B-1----:R-:W-:Y:S06]  /*3ee0*/  BAR.SYNC.DEFER_BLOCKING 0x0 ;  /* 0x0000000000007b1d */ /* 0x002fec0000010000 */
[----:B------:R-:W-:Y:S05]  /*3ef0*/  @P0 BRA `(.L_x_9) ;  /* 0x0000000000500947 */ /* 0x000fea0003800000 */
[----:B------:R-:W-:Y:S02]  /*3f00*/  UIADD3 UR26, UPT, UPT, UR8, 0x20, URZ ;  /* 0x00000020081a7890 */ /* 0x000fe4000fffe0ff */
[----:B------:R-:W-:Y:S02]  /*3f10*/  UIADD3 UR27, UPT, UPT, UR8, 0x40, URZ ;  /* 0x00000040081b7890 */ /* 0x000fe4000fffe0ff */
[----:B------:R-:W-:Y:S01]  /*3f20*/  UIADD3 UR32, UPT, UPT, UR8, 0x60, URZ ;  /* 0x0000006008207890 */ /* 0x000fe2000fffe0ff */
[----:B------:R-:W-:Y:S01]  /*3f30*/  UMOV UR18, 0x0 ;  /* 0x0000000000127882 */ /* 0x000fe20000000000 */
[----:B------:R-:W-:Y:S01]  /*3f40*/  UMOV UR19, 0x8088490 ;  /* 0x0808849000137882 */ /* 0x000fe20000000000 */
[----:B------:R-:W-:Y:S01]  /*3f50*/  UMOV UR15, 0x40004040 ;  /* 0x40004040000f7882 */ /* 0x000fe20000000000 */
[----:B------:R-:W-:Y:S01]  /*3f60*/  UMOV UR28, 0x0 ;  /* 0x00000000001c7882 */ /* 0x000fe20000000000 */
[----:B------:R-:W-:Y:S01]  /*3f70*/  UMOV UR29, 0x8088490 ;  /* 0x08088490001d7882 */ /* 0x000fe20000000000 */
[----:B------:R-:W-:Y:S01]  /*3f80*/  UMOV UR30, 0x0 ;  /* 0x00000000001e7882 */ /* 0x000fe20000000000 */
[----:B------:R-:W-:Y:S01]  /*3f90*/  UMOV UR31, 0x8088490 ;  /* 0x08088490001f7882 */ /* 0x000fe20000000000 */
[----:B------:R-:W-:Y:S01]  /*3fa0*/  UMOV UR7, URZ ;  /* 0x000000ff00077c82 */ /* 0x000fe20008000000 */
[----:B------:R1:W-:Y:S01]  /*3fb0*/  UTCHMMA gdesc[UR14], gdesc[UR12], tmem[UR8], tmem[UR18], idesc[UR19], UPT ;  /* 0x00ff120c0e0075ea */ /* 0x0003e2000b800008 */
[----:B------:R-:W-:Y:S01]  /*3fc0*/  UMOV UR34, 0x0 ;  /* 0x0000000000227882 */ /* 0x000fe20000000000 */
[----:B------:R-:W-:Y:S01]  /*3fd0*/  UMOV UR35, 0x8088490 ;  /* 0x0808849000237882 */ /* 0x000fe20000000000 */
[----:B------:R1:W-:Y:S01]  /*3fe0*/  UTCHMMA gdesc[UR16], gdesc[UR12], tmem[UR26], tmem[UR28], idesc[UR29], UPT ;  /* 0x00ff1c0c100075ea */ /* 0x0003e2000b80001a */
[----:B------:R-:W-:Y:S01]  /*3ff0*/  UMOV UR4, UR6 ;  /* 0x0000000600047c82 */ /* 0x000fe20008000000 */
[----:B------:R1:W-:Y:S01]  /*4000*/  UTCHMMA gdesc[UR22], gdesc[UR12], tmem[UR27], tmem[UR30], idesc[UR31], UPT ;  /* 0x00ff1e0c160075ea */ /* 0x0003e2000b80001b */
[----:B------:R1:W-:Y:S01]  /*4010*/  UTCHMMA gdesc[UR24], gdesc[UR12], tmem[UR32], tmem[UR34], idesc[UR35], UPT ;  /* 0x00ff220c180075ea */ /* 0x0003e2000b800020 */
[----:B------:R1:W-:Y:S01]  /*4020*/  UTCBAR [UR4], URZ ;  /* 0x000000ff040073e9 */ /* 0x0003e200080000ff */
[----:B------:R-:W-:Y:S01]  /*4030*/  NOP ;  /* 0x0000000000007918 */ /* 0x000fe20000000000 */
.L_x_9:
[----:B------:R-:W-:Y:S01]  /*4040*/  UIADD3 UR11, UPT, UPT, UR11, 0x1, URZ ;  /* 0x000000010b0b7890 */ /* 0x000fe2000fffe0ff */
[----:B------:R-:W-:Y:S02]  /*4050*/  VIADD R155, R155, 0xffffffff ;  /* 0xffffffff9b9b7836 */ /* 0x000fe40000000000 */
[----:B------:R-:W-:Y:S01]  /*4060*/  VIADD R148, R148, 0xfffffff0 ;  /* 0xfffffff094947836 */ /* 0x000fe20000000000 */
[----:B------:R-:W-:Y:S02]  /*4070*/  UISETP.GT.AND UP1, UPT, UR11, 0x1, UPT ;  /* 0x000000010b00788c */ /* 0x000fe4000bf24270 */
[----:B------:R-:W-:Y:S02]  /*4080*/  ISETP.NE.U32.AND P1, PT, R155, RZ, PT ;  /* 0x000000ff9b00720c */ /* 0x000fe40003f25070 */
[----:B-1----:R-:W-:Y:S02]  /*4090*/  USEL UR4, URZ, 0x1, !UP1 ;  /* 0x00000001ff047887 */ /* 0x002fe4000c800000 */
[----:B------:R-:W-:-:S02]  /*40a0*/  USEL UR11, UR11, URZ, !UP1 ;  /* 0x000000ff0b0b7287 */ /* 0x000fc4000c800000 */
[----:B------:R-:W-:-:S03]  /*40b0*/  ULOP3.LUT UR7, UR5, UR4, URZ, 0x3c, !UPT ;  /* 0x0000000405077292 */ /* 0x000fc6000f8e3cff */
[----:B------:R-:W-:-:S04]  /*40c0*/  UMOV UR4, UR5 ;  /* 0x0000000500047c82 */ /* 0x000fc80008000000 */
[----:B------:R-:W-:Y:S01]  /*40d0*/  UMOV UR5, UR7 ;  /* 0x0000000700057c82 */ /* 0x000fe20008000000 */
[----:B------:R-:W-:Y:S05]  /*40e0*/  @P1 BRA `(.L_x_10) ;  /* 0xffffffe800d41947 */ /* 0x000fea000383ffff */
.L_x_7:
[----:B------:R-:W1:Y:S01]  /*40f0*/  LDC R140, c[0x0][0x3b4] ;  /* 0x0000ed00ff8c7b82 */ /* 0x000e620000000800 */
[----:B------:R-:W-:Y:S01]  /*4100*/  ISETP.GE.AND P0, PT, R146, 0x10, PT ;  /* 0x000000109200780c */ /* 0x000fe20003f06270 */
[----:B------:R-:W2:-:S12]  /*4110*/  LDCU.128 UR12, c[0x0][0x390] ;  /* 0x00007200ff0c77ac */ /* 0x000e980008000c00 */
[----:B------:R-:W-:Y:S05]  /*4120*/  @!P0 BRA `(.L_x_11) ;  /* 0x0000000000108947 */ /* 0x000fea0003800000 */
[----:B------:R-:W-:-:S06]  /*4130*/  USHF.L.U32 UR4, UR4, 0x1f, URZ ;  /* 0x0000001f04047899 */ /* 0x000fcc00080006ff */
[----:B0-----:R-:W-:-:S04]  /*4140*/  IMAD.U32 R3, RZ, RZ, UR4 ;  /* 0x00000004ff037e24 */ /* 0x001fc8000f8e00ff */
[----:B------:R-:W0:Y:S02]  /*4150*/  SYNCS.PHASECHK.TRANS64.TRYWAIT P0, [UR6], R3 ;  /* 0x00000003ff0075a7 */ /* 0x000e240008001106 */
[----:B0-----:R-:W-:Y:S05]  /*4160*/  @!P0 BRA `(.L_x_12) ;  /* 0x00000028008c8947 */ /* 0x001fea0003800000 */
.L_x_11:
[----:B------:R-:W-:Y:S01]  /*4170*/  BAR.SYNC.DEFER_BLOCKING 0x0 ;  /* 0x0000000000007b1d */ /* 0x000fe20000010000 */
[C---:B01----:R-:W-:Y:S01]  /*4180*/  IMAD R3, R0.reuse, R140, RZ ;  /* 0x0000008c00037224 */ /* 0x043fe200078e02ff */
[----:B--2---:R-:W-:Y:S01]  /*4190*/  ISETP.GE.AND P1, PT, R0, UR14, PT ;  /* 0x0000000e00007c0c */ /* 0x004fe2000bf26270 */
[C---:B------:R-:W-:Y:S02]  /*41a0*/  VIADD R134, R2.reuse, 0x2 ;  /* 0x0000000202867836 */ /* 0x040fe40000000000 */
[C---:B------:R-:W-:Y:S01]  /*41b0*/  VIADD R135, R2.reuse, 0x1 ;  /* 0x0000000102877836 */ /* 0x040fe20000000000 */
[----:B------:R-:W0:Y:S01]  /*41c0*/  LDCU UR4, c[0x0][0x3b8] ;  /* 0x00007700ff0477ac */ /* 0x000e220008000800 */
[C---:B------:R-:W-:Y:S01]  /*41d0*/  LEA R132, P0, R3.reuse, UR12, 0x1 ;  /* 0x0000000c03847c11 */ /* 0x040fe2000f8008ff */
[C---:B------:R-:W-:Y:S01]  /*41e0*/  VIADD R149, R2.reuse, 0x3 ;  /* 0x0000000302957836 */ /* 0x040fe20000000000 */
[----:B------:R-:W-:Y:S02]  /*41f0*/  ISETP.LT.AND P1, PT, R2, UR15, !P1 ;  /* 0x0000000f02007c0c */ /* 0x000fe4000cf21270 */
[----:B------:R-:W-:Y:S01]  /*4200*/  LEA.HI.X.SX32 R133, R3, UR13, 0x1, P0 ;  /* 0x0000000d03857c11 */ /* 0x000fe200080f0eff */
[----:B------:R-:W-:Y:S01]  /*4210*/  IMAD R3, R140, 0x80, R3 ;  /* 0x000000808c037824 */ /* 0x000fe200078e0203 */
[----:B------:R-:W-:-:S02]  /*4220*/  ISETP.GE.AND P0, PT, R134, UR15, PT ;  /* 0x0000000f86007c0c */ /* 0x000fc4000bf06270 */
[----:B------:R-:W-:Y:S01]  /*4230*/  ISETP.GE.AND P2, PT, R135, UR15, PT ;  /* 0x0000000f87007c0c */ /* 0x000fe2000bf46270 */
[----:B------:R-:W1:Y:S02]  /*4240*/  @!P3 SYNCS.CCTL.IV [UR9+0x8800] ;  /* 0x00880000ff00b9b1 */ /* 0x000e640008000009 */
[----:B-1----:R-:W-:Y:S01]  /*4250*/  BAR.SYNC.DEFER_BLOCKING 0x0 ;  /* 0x0000000000007b1d */ /* 0x002fe20000010000 */
[----:B0-----:R-:W-:-:S05]  /*4260*/  IMAD R145, R2, UR4, RZ ;  /* 0x0000000402917c24 */ /* 0x001fca000f8e02ff */
[----:B------:R-:W0:Y:S01]  /*4270*/  LDTM.x128 R4, tmem[UR10] ;  /* 0x0000000a000479ee */ /* 0x000e2200083c0000 */
[----:B------:R-:W1:Y:S01]  /*4280*/  @!P3 SYNCS.CCTL.IV [UR9+0x8808] ;  /* 0x00880800ff00b9b1 */ /* 0x000e620008000009 */
[----:B------:R-:W-:Y:S01]  /*4290*/  NOP ;  /* 0x0000000000007918 */ /* 0x000fe20000000000 */
[----:B------:R-:W-:-:S04]  /*42a0*/  ISETP.GE.AND P3, PT, R2, UR15, PT ;  /* 0x0000000f02007c0c */ /* 0x000fc8000bf66270 */
[----:B------:R-:W-:Y:S02]  /*42b0*/  ISETP.LT.AND P4, PT, R138, UR14, !P3 ;  /* 0x0000000e8a007c0c */ /* 0x000fe4000df81270 */
[----:B0-----:R-:W-:Y:S01]  /*42c0*/  F2FP.BF16.F32.PACK_AB R139, R5, R4 ;  /* 0x00000004058b723e */ /* 0x001fe200000010ff */
[----:B------:R-:W-:Y:S01]  /*42d0*/  IMAD.WIDE R4, R145, 0x2, R132 ;  /* 0x0000000291047825 */ /* 0x000fe200078e0284 */
[----:B------:R-:W-:Y:S02]  /*42e0*/  F2FP.BF16.F32.PACK_AB R148, R37, R100 ;  /* 0x000000642594723e */ /* 0x000fe400000010ff */
[----:B------:R-:W-:Y:S01]  /*42f0*/  F2FP.BF16.F32.PACK_AB R100, R68, R36 ;  /* 0x000000244464723e */ /* 0x000fe200000010ff */
[C---:B------:R-:W-:Y:S01]  /*4300*/  IMAD R37, R140.reuse, 0x80, R3 ;  /* 0x000000808c257824 */ /* 0x040fe200078e0203 */
[----:B------:R0:W-:Y:S01]  /*4310*/  @P1 STG.E.U16 desc[UR20][R4.64], R139 ;  /* 0x0000008b04001986 */ /* 0x0001e2000c101514 */
[----:B------:R-:W-:Y:S02]  /*4320*/  LEA R134, P1, R3, UR12, 0x1 ;  /* 0x0000000c03867c11 */ /* 0x000fe4000f8208ff */
[----:B------:R-:W-:Y:S01]  /*4330*/  IMAD R68, R140, 0x80, R37 ;  /* 0x000000808c447824 */ /* 0x000fe200078e0225 */
[----:B------:R-:W-:-:S02]  /*4340*/  LEA R36, P6, R37, UR12, 0x1 ;  /* 0x0000000c25247c11 */ /* 0x000fc4000f8c08ff */
[----:B------:R-:W-:Y:S01]  /*4350*/  LEA.HI.X.SX32 R135, R3, UR13, 0x1, P1 ;  /* 0x0000000d03877c11 */ /* 0x000fe200088f0eff */
[----:B------:R-:W-:Y:S01]  /*4360*/  VIADD R3, R145, UR4 ;  /* 0x0000000491037c36 */ /* 0x000fe20008000000 */
[----:B------:R-:W-:Y:S02]  /*4370*/  ISETP.LT.AND P5, PT, R137, UR14, !P3 ;  /* 0x0000000e89007c0c */ /* 0x000fe4000dfa1270 */
[----:B------:R-:W-:Y:S01]  /*4380*/  ISETP.LT.AND P3, PT, R136, UR14, !P3 ;  /* 0x0000000e88007c0c */ /* 0x000fe2000df61270 */
[----:B------:R-:W-:Y:S01]  /*4390*/  IMAD.WIDE R140, R145, 0x2, R134 ;  /* 0x00000002918c7825 */ /* 0x000fe200078e0286 */
[C---:B0-----:R-:W-:Y:S02]  /*43a0*/  LEA R4, P1, R68.reuse, UR12, 0x1 ;  /* 0x0000000c44047c11 */ /* 0x041fe4000f8208ff */
[----:B------:R-:W-:Y:S01]  /*43b0*/  LEA.HI.X.SX32 R37, R37, UR13, 0x1, P6 ;  /* 0x0000000d25257c11 */ /* 0x000fe2000b0f0eff */
[----:B------:R-:W-:Y:S01]  /*43c0*/  IMAD.WIDE R146, R3, 0x2, R132 ;  /* 0x0000000203927825 */ /* 0x000fe200078e0284 */
[----:B------:R-:W-:Y:S01]  /*43d0*/  LEA.HI.X.SX32 R5, R68, UR13, 0x1, P1 ;  /* 0x0000000d44057c11 */ /* 0x000fe200088f0eff */
[----:B------:R0:W-:Y:S01]  /*43e0*/  @P4 STG.E.U16 desc[UR20][R140.64], R100 ;  /* 0x000000648c004986 */ /* 0x0001e2000c101514 */
[----:B------:R-:W-:Y:S01]  /*43f0*/  ISETP.LT.AND P6, PT, R0, UR14, !P2 ;  /* 0x0000000e00007c0c */ /* 0x000fe2000d7c1270 */
[----:B------:R-:W-:Y:S01]  /*4400*/  IMAD.WIDE R142, R145, 0x2, R36 ;  /* 0x00000002918e7825 */ /* 0x000fe200078e0224 */
[----:B------:R-:W-:-:S02]  /*4410*/  PRMT R68, R100, 0x7632, R68 ;  /* 0x0000763264447816 */ /* 0x000fc40000000044 */
[----:B------:R-:W-:Y:S01]  /*4420*/  PRMT R150, R139, 0x7632, R150 ;  /* 0x000076328b967816 */ /* 0x000fe20000000096 */
[----:B------:R-:W-:Y:S01]  /*4430*/  IMAD.WIDE R144, R145, 0x2, R4 ;  /* 0x0000000291907825 */ /* 0x000fe200078e0204 */
[----:B------:R-:W-:Y:S01]  /*4440*/  ISETP.LT.AND P4, PT, R138, UR14, !P2 ;  /* 0x0000000e8a007c0c */ /* 0x000fe2000d781270 */
[----:B------:R2:W-:Y:S01]  /*4450*/  @P5 STG.E.U16 desc[UR20][R142.64], R68 ;  /* 0x000000448e005986 */ /* 0x0005e2000c101514 */
[----:B------:R-:W-:Y:S01]  /*4460*/  ISETP.LT.AND P5, PT, R137, UR14, !P2 ;  /* 0x0000000e89007c0c */ /* 0x000fe2000d7a1270 */
[----:B------:R-:W-:Y:S01]  /*4470*/  VIADD R139, R3, UR4 ;  /* 0x00000004038b7c36 */ /* 0x000fe20008000000 */
[----:B------:R-:W-:Y:S01]  /*4480*/  ISETP.GE.AND P1, PT, R149, UR15, PT ;  /* 0x0000000f95007c0c */ /* 0x000fe2000bf26270 */
[----:B------:R3:W-:Y:S01]  /*4490*/  @P3 STG.E.U16 desc[UR20][R144.64], R148 ;  /* 0x0000009490003986 */ /* 0x0007e2000c101514 */
[----:B------:R-:W-:Y:S01]  /*44a0*/  ISETP.LT.AND P3, PT, R136, UR14, !P2 ;  /* 0x0000000e88007c0c */ /* 0x000fe2000d761270 */
[----:B0-----:R-:W-:Y:S01]  /*44b0*/  IMAD.WIDE R140, R139, 0x2, R132 ;  /* 0x000000028b8c7825 */ /* 0x001fe200078e0284 */
[----:B------:R-:W-:Y:S01]  /*44c0*/  F2FP.BF16.F32.PACK_AB R70, R70, R38 ;  /* 0x000000264646723e */ /* 0x000fe200000010ff */
[----:B------:R0:W-:Y:S01]  /*44d0*/  @P6 STG.E.U16 desc[UR20][R146.64], R150 ;  /* 0x0000009692006986 */ /* 0x0001e2000c101514 */
[----:B------:R-:W-:Y:S01]  /*44e0*/  ISETP.LT.AND P6, PT, R0, UR14, !P0 ;  /* 0x0000000e00007c0c */ /* 0x000fe2000c7c1270 */
[----:B------:R-:W-:Y:S01]  /*44f0*/  VIADD R149, R2, 0x4 ;  /* 0x0000000402957836 */ /* 0x000fe20000000000 */
[----:B------:R-:W-:Y:S01]  /*4500*/  F2FP.BF16.F32.PACK_AB R102, R39, R102 ;  /* 0x000000662766723e */ /* 0x000fe200000010ff */
[----:B------:R-:W-:Y:S01]  /*4510*/  IMAD.WIDE R38, R139, 0x2, R36 ;  /* 0x000000028b267825 */ /* 0x000fe200078e0224 */
[----:B--2---:R-:W-:-:S02]  /*4520*/  F2FP.BF16.F32.PACK_AB R143, R101, R69 ;  /* 0x00000045658f723e */ /* 0x004fc400000010ff */
[----:B------:R-:W-:Y:S01]  /*4530*/  PRMT R142, R148, 0x7632, R142 ;  /* 0x00007632948e7816 */ /* 0x000fe2000000008e */
[----:B------:R-:W-:Y:S01]  /*4540*/  IMAD.WIDE R68, R3, 0x2, R36 ;  /* 0x0000000203447825 */ /* 0x000fe200078e0224 */
[----:B---3--:R-:W-:Y:S02]  /*4550*/  F2FP.BF16.F32.PACK_AB R145, R7, R6 ;  /* 0x000000060791723e */ /* 0x008fe400000010ff */
[----:B------:R-:W-:Y:S01]  /*4560*/  ISETP.GE.AND P2, PT, R149, UR15, PT ;  /* 0x0000000f95007c0c */ /* 0x000fe2000bf46270 */
[----:B------:R-:W-:Y:S01]  /*4570*/  IMAD.WIDE R6, R3, 0x2, R134 ;  /* 0x0000000203067825 */ /* 0x000fe200078e0286 */
[----:B0-----:R-:W-:Y:S02]  /*4580*/  PRMT R146, R143, 0x7632, R146 ;  /* 0x000076328f927816 */ /* 0x001fe40000000092 */
[----:B------:R-:W-:Y:S01]  /*4590*/  F2FP.BF16.F32.PACK_AB R103, R103, R71 ;  /* 0x000000476767723e */ /* 0x000fe200000010ff */
[----:B------:R-:W-:Y:S01]  /*45a0*/  IMAD.WIDE R100, R3, 0x2, R4 ;  /* 0x0000000203647825 */ /* 0x000fe200078e0204 */
[----:B------:R0:W-:Y:S01]  /*45b0*/  @P4 STG.E.U16 desc[UR20][R6.64], R142 ;  /* 0x0000008e06004986 */ /* 0x0001e2000c101514 */
[----:B------:R-:W-:-:S02]  /*45c0*/  ISETP.LT.AND P4, PT, R138, UR14, !P0 ;  /* 0x0000000e8a007c0c */ /* 0x000fc4000c781270 */
[----:B------:R-:W-:Y:S01]  /*45d0*/  VIADD R3, R139, UR4 ;  /* 0x000000048b037c36 */ /* 0x000fe20008000000 */
[----:B------:R2:W-:Y:S01]  /*45e0*/  @P5 STG.E.U16 desc[UR20][R68.64], R143 ;  /* 0x0000008f44005986 */ /* 0x0005e2000c101514 */
[----:B------:R-:W-:Y:S01]  /*45f0*/  ISETP.LT.AND P5, PT, R137, UR14, !P0 ;  /* 0x0000000e89007c0c */ /* 0x000fe2000c7a1270 */
[----:B------:R-:W-:Y:S01]  /*4600*/  VIADD R144, R2, 0x5 ;  /* 0x0000000502907836 */ /* 0x000fe20000000000 */
[----:B------:R-:W-:Y:S01]  /*4610*/  F2FP.BF16.F32.PACK_AB R72, R72, R40 ;  /* 0x000000284848723e */ /* 0x000fe200000010ff */
[----:B------:R3:W-:Y:S01]  /*4620*/  @P3 STG.E.U16 desc[UR20][R100.64], R146 ;  /* 0x0000009264003986 */ /* 0x0007e2000c101514 */
[----:B------:R-:W-:Y:S01]  /*4630*/  ISETP.LT.AND P3, PT, R136, UR14, !P0 ;  /* 0x0000000e88007c0c */ /* 0x000fe2000c761270 */
[----:B------:R-:W-:Y:S01]  /*4640*/  VIADD R71, R3, UR4 ;  /* 0x0000000403477c36 */ /* 0x000fe20008000000 */
[----:B------:R-:W-:Y:S01]  /*4650*/  ISETP.GE.AND P0, PT, R144, UR15, PT ;  /* 0x0000000f90007c0c */ /* 0x000fe2000bf06270 */
[----:B------:R4:W-:Y:S01]  /*4660*/  @P6 STG.E.U16 desc[UR20][R140.64], R145 ;  /* 0x000000918c006986 */ /* 0x0009e2000c101514 */
[----:B------:R-:W-:Y:S01]  /*4670*/  ISETP.LT.AND P6, PT, R0, UR14, !P1 ;  /* 0x0000000e00007c0c */ /* 0x000fe2000cfc1270 */
[----:B0-----:R-:W-:Y:S01]  /*4680*/  IMAD.WIDE R6, R139, 0x2, R134 ;  /* 0x000000028b067825 */ /* 0x001fe200078e0286 */
[----:B------:R-:W-:-:S02]  /*4690*/  F2FP.BF16.F32.PACK_AB R104, R41, R104 ;  /* 0x000000682968723e */ /* 0x000fc400000010ff */
[----:B------:R-:W-:Y:S01]  /*46a0*/  F2FP.BF16.F32.PACK_AB R73, R105, R73 ;  /* 0x000000496949723e */ /* 0x000fe200000010ff */
[----:B--2---:R-:W-:Y:S01]  /*46b0*/  IMAD.WIDE R68, R139, 0x2, R4 ;  /* 0x000000028b447825 */ /* 0x004fe200078e0204 */
[C---:B------:R-:W-:Y:S02]  /*46c0*/  PRMT R139, R70.reuse, 0x7632, R139 ;  /* 0x00007632468b7816 */ /* 0x040fe4000000008b */
[----:B---3--:R-:W-:Y:S01]  /*46d0*/  PRMT R101, R70, 0x7610, R101 ;  /* 0x0000761046657816 */ /* 0x008fe20000000065 */
[----:B------:R-:W-:Y:S01]  /*46e0*/  IMAD.WIDE R142, R3, 0x2, R132 ;  /* 0x00000002038e7825 */ /* 0x000fe200078e0284 */
[----:B------:R-:W-:Y:S02]  /*46f0*/  F2FP.BF16.F32.PACK_AB R70, R9, R8 ;  /* 0x000000080946723e */ /* 0x000fe400000010ff */
[----:B----4-:R-:W-:Y:S01]  /*4700*/  PRMT R140, R145, 0x7632, R140 ;  /* 0x00007632918c7816 */ /* 0x010fe2000000008c */
[----:B------:R0:W-:Y:S01]  /*4710*/  @P4 STG.E.U16 desc[UR20][R6.64], R101 ;  /* 0x0000006506004986 */ /* 0x0001e2000c101514 */
[----:B------:R-:W-:Y:S01]  /*4720*/  ISETP.LT.AND P4, PT, R138, UR14, !P1 ;  /* 0x0000000e8a007c0c */ /* 0x000fe2000cf81270 */
[----:B------:R-:W-:Y:S01]  /*4730*/  IMAD.WIDE R8, R3, 0x2, R36 ;  /* 0x0000000203087825 */ /* 0x000fe200078e0224 */
[----:B------:R-:W-:Y:S01]  /*4740*/  F2FP.BF16.F32.PACK_AB R42, R74, R42 ;  /* 0x0000002a4a2a723e */ /* 0x000fe200000010ff */
[----:B------:R2:W-:Y:S01]  /*4750*/  @P5 STG.E.U16 desc[UR20][R38.64], R139 ;  /* 0x0000008b26005986 */ /* 0x0005e2000c101514 */
[----:B------:R-:W-:Y:S01]  /*4760*/  ISETP.LT.AND P5, PT, R137, UR14, !P1 ;  /* 0x0000000e89007c0c */ /* 0x000fe2000cfa1270 */
[----:B------:R-:W-:Y:S01]  /*4770*/  VIADD R100, R2, 0x6 ;  /* 0x0000000602647836 */ /* 0x000fe20000000000 */
[----:B------:R-:W-:Y:S01]  /*4780*/  F2FP.BF16.F32.PACK_AB R43, R43, R106 ;  /* 0x0000006a2b2b723e */ /* 0x000fe200000010ff */
[----:B------:R3:W-:Y:S01]  /*4790*/  @P3 STG.E.U16 desc[UR20][R68.64], R102 ;  /* 0x0000006644003986 */ /* 0x0007e2000c101514 */
[----:B------:R-:W-:-:S02]  /*47a0*/  ISETP.LT.AND P3, PT, R136, UR14, !P1 ;  /* 0x0000000e88007c0c */ /* 0x000fc4000cf61270 */
[----:B------:R-:W-:Y:S01]  /*47b0*/  ISETP.GE.AND P1, PT, R100, UR15, PT ;  /* 0x0000000f64007c0c */ /* 0x000fe2000bf26270 */
[----:B------:R-:W-:Y:S01]  /*47c0*/  @P6 STG.E.U16 desc[UR20][R142.64], R140 ;  /* 0x0000008c8e006986 */ /* 0x000fe2000c101514 */
[----:B------:R-:W-:Y:S01]  /*47d0*/  ISETP.LT.AND P6, PT, R0, UR14, !P2 ;  /* 0x0000000e00007c0c */ /* 0x000fe2000d7c1270 */
[----:B0-----:R-:W-:Y:S01]  /*47e0*/  IMAD.WIDE R6, R3, 0x2, R134 ;  /* 0x0000000203067825 */ /* 0x001fe200078e0286 */
[----:B------:R-:W-:Y:S02]  /*47f0*/  PRMT R101, R102, 0x7632, R101 ;  /* 0x0000763266657816 */ /* 0x000fe40000000065 */
[----:B------:R-:W-:Y:S01]  /*4800*/  F2FP.BF16.F32.PACK_AB R75, R107, R75 ;  /* 0x0000004b6b4b723e */ /* 0x000fe200000010ff */
[----:B--2---:R-:W-:Y:S01]  /*4810*/  IMAD.WIDE R38, R3, 0x2, R4 ;  /* 0x0000000203267825 */ /* 0x004fe200078e0204 */
[----:B------:R-:W-:Y:S01]  /*4820*/  F2FP.BF16.F32.PACK_AB R44, R76, R44 ;  /* 0x0000002c4c2c723e */ /* 0x000fe200000010ff */
[----:B------:R0:W-:Y:S01]  /*4830*/  @P4 STG.E.U16 desc[UR20][R6.64], R101 ;  /* 0x0000006506004986 */ /* 0x0001e2000c101514 */
[----:B---3--:R-:W-:Y:S01]  /*4840*/  PRMT R102, R103, 0x7632, R102 ;  /* 0x0000763267667816 */ /* 0x008fe20000000066 */
[--C-:B------:R-:W-:Y:S01]  /*4850*/  IMAD.WIDE R68, R71, 0x2, R132.reuse ;  /* 0x0000000247447825 */ /* 0x100fe200078e0284 */
[----:B------:R-:W-:Y:S01]  /*4860*/  ISETP.LT.AND P4, PT, R138, UR14, !P2 ;  /* 0x0000000e8a007c0c */ /* 0x000fe2000d781270 */
[----:B------:R2:W-:Y:S01]  /*4870*/  @P5 STG.E.U16 desc[UR20][R8.64], R103 ;  /* 0x0000006708005986 */ /* 0x0005e2000c101514 */
[----:B------:R-:W-:Y:S01]  /*4880*/  ISETP.LT.AND P5, PT, R137, UR14, !P2 ;  /* 0x0000000e89007c0c */ /* 0x000fe2000d7a1270 */
[----:B------:R-:W-:Y:S01]  /*4890*/  VIADD R3, R71, UR4 ;  /* 0x0000000447037c36 */ /* 0x000fe20008000000 */
[----:B------:R-:W-:Y:S01]  /*48a0*/  F2FP.BF16.F32.PACK_AB R45, R45, R108 ;  /* 0x0000006c2d2d723e */ /* 0x000fe200000010ff */
[----:B------:R3:W-:Y:S01]  /*48b0*/  @P3 STG.E.U16 desc[UR20][R38.64], R102 ;  /* 0x0000006626003986 */ /* 0x0007e2000c101514 */
[----:B------:R-:W-:Y:S01]  /*48c0*/  ISETP.LT.AND P3, PT, R136, UR14, !P2 ;  /* 0x0000000e88007c0c */ /* 0x000fe2000d761270 */
[----:B------:R-:W-:Y:S01]  /*48d0*/  IMAD.WIDE R40, R3, 0x2, R132 ;  /* 0x0000000203287825 */ /* 0x000fe200078e0284 */
[----:B------:R-:W-:Y:S01]  /*48e0*/  F2FP.BF16.F32.PACK_AB R77, R109, R77 ;  /* 0x0000004d6d4d723e */ /* 0x000fe200000010ff */
[----:B------:R4:W-:Y:S01]  /*48f0*/  @P6 STG.E.U16 desc[UR20][R68.64], R70 ;  /* 0x0000004644006986 */ /* 0x0009e2000c101514 */
[----:B------:R-:W-:Y:S01]  /*4900*/  ISETP.LT.AND P6, PT, R0, UR14, !P0 ;  /* 0x0000000e00007c0c */ /* 0x000fe2000c7c1270 */
[----:B0-----:R-:W-:Y:S01]  /*4910*/  IMAD.WIDE R6, R71, 0x2, R134 ;  /* 0x0000000247067825 */ /* 0x001fe200078e0286 */
[----:B------:R-:W-:-:S02]  /*4920*/  F2FP.BF16.F32.PACK_AB R14, R15, R14 ;  /* 0x0000000e0f0e723e */ /* 0x000fc400000010ff */
[----:B------:R-:W-:Y:S01]  /*4930*/  F2FP.BF16.F32.PACK_AB R46, R78, R46 ;  /* 0x0000002e4e2e723e */ /* 0x000fe200000010ff */
[C---:B--2---:R-:W-:Y:S01]  /*4940*/  IMAD.WIDE R8, R71.reuse, 0x2, R36 ;  /* 0x0000000247087825 */ /* 0x044fe200078e0224 */
[----:B------:R0:W-:Y:S01]  /*4950*/  @P4 STG.E.U16 desc[UR20][R6.64], R72 ;  /* 0x0000004806004986 */ /* 0x0001e2000c101514 */
[----:B------:R-:W-:Y:S02]  /*4960*/  ISETP.LT.AND P4, PT, R138, UR14, !P0 ;  /* 0x0000000e8a007c0c */ /* 0x000fe4000c781270 */
[----:B---3--:R-:W-:Y:S01]  /*4970*/  IMAD.WIDE R38, R71, 0x2, R4 ;  /* 0x0000000247267825 */ /* 0x008fe200078e0204 */
[----:B------:R-:W-:Y:S02]  /*4980*/  F2FP.BF16.F32.PACK_AB R47, R47, R110 ;  /* 0x0000006e2f2f723e */ /* 0x000fe400000010ff */
[----:B----4-:R-:W-:Y:S01]  /*4990*/  PRMT R70, R72, 0x7632, R70 ;  /* 0x0000763248467816 */ /* 0x010fe20000000046 */
[----:B------:R-:W-:Y:S01]  /*49a0*/  VIADD R69, R3, UR4 ;  /* 0x0000000403457c36 */ /* 0x000fe20008000000 */
[----:B------:R-:W-:Y:S01]  /*49b0*/  F2FP.BF16.F32.PACK_AB R79, R111, R79 ;  /* 0x0000004f6f4f723e */ /* 0x000fe200000010ff */
[----:B------:R-:W-:Y:S01]  /*49c0*/  VIADD R100, R2, 0x7 ;  /* 0x0000000702647836 */ /* 0x000fe20000000000 */
[----:B------:R-:W-:Y:S01]  /*49d0*/  PRMT R71, R70, 0x7632, R71 ;  /* 0x0000763246477816 */ /* 0x000fe20000000047 */
[----:B------:R2:W-:Y:S01]  /*49e0*/  @P5 STG.E.U16 desc[UR20][R8.64], R70 ;  /* 0x0000004608005986 */ /* 0x0005e2000c101514 */
[----:B------:R-:W-:Y:S01]  /*49f0*/  ISETP.LT.AND P5, PT, R137, UR14, !P0 ;  /* 0x0000000e89007c0c */ /* 0x000fe2000c7a1270 */
[----:B0-----:R-:W-:Y:S01]  /*4a00*/  IMAD.WIDE R6, R3, 0x2, R134 ;  /* 0x0000000203067825 */ /* 0x001fe200078e0286 */
[----:B------:R-:W-:Y:S01]  /*4a10*/  ISETP.GE.AND P2, PT, R100, UR15, PT ;  /* 0x0000000f64007c0c */ /* 0x000fe2000bf46270 */
[----:B------:R0:W-:Y:S01]  /*4a20*/  @P3 STG.E.U16 desc[UR20][R38.64], R104 ;  /* 0x0000006826003986 */ /* 0x0001e2000c101514 */
[----:B------:R-:W-:Y:S01]  /*4a30*/  ISETP.LT.AND P3, PT, R136, UR14, !P0 ;  /* 0x0000000e88007c0c */ /* 0x000fe2000c761270 */
[----:B------:R-:W-:Y:S01]  /*4a40*/  VIADD R68, R2, 0x8 ;  /* 0x0000000802447836 */ /* 0x000fe20000000000 */
[----:B------:R-:W-:Y:S01]  /*4a50*/  F2FP.BF16.F32.PACK_AB R16, R17, R16 ;  /* 0x000000101110723e */ /* 0x000fe200000010ff */
[----:B------:R3:W-:Y:S01]  /*4a60*/  @P6 STG.E.U16 desc[UR20][R40.64], R71 ;  /* 0x0000004728006986 */ /* 0x0007e2000c101514 */
[----:B------:R-:W-:-:S02]  /*4a70*/  ISETP.LT.AND P6, PT, R0, UR14, !P1 ;  /* 0x0000000e00007c0c */ /* 0x000fc4000cfc1270 */
[----:B------:R-:W-:Y:S01]  /*4a80*/  ISETP.GE.AND P0, PT, R68, UR15, PT ;  /* 0x0000000f44007c0c */ /* 0x000fe2000bf06270 */
[----:B--2---:R-:W-:Y:S01]  /*4a90*/  IMAD.WIDE R8, R3, 0x2, R36 ;  /* 0x0000000203087825 */ /* 0x004fe200078e0224 */
[----:B------:R-:W-:Y:S02]  /*4aa0*/  PRMT R70, R73, 0x7632, R70 ;  /* 0x0000763249467816 */ /* 0x000fe40000000046 */
[----:B------:R-:W-:Y:S01]  /*4ab0*/  PRMT R68, R42, 0x7632, R68 ;  /* 0x000076322a447816 */ /* 0x000fe20000000044 */
[----:B0-----:R-:W-:Y:S01]  /*4ac0*/  IMAD.WIDE R38, R69, 0x2, R132 ;  /* 0x0000000245267825 */ /* 0x001fe200078e0284 */
[----:B------:R-:W-:Y:S02]  /*4ad0*/  PRMT R17, R47, 0x7632, R17 ;  /* 0x000076322f117816 */ /* 0x000fe40000000011 */
[----:B------:R-:W-:Y:S01]  /*4ae0*/  F2FP.BF16.F32.PACK_AB R48, R80, R48 ;  /* 0x000000305030723e */ /* 0x000fe200000010ff */
[----:B---3--:R-:W-:Y:S01]  /*4af0*/  VIADD R40, R2, 0x9 ;  /* 0x0000000902287836 */ /* 0x008fe20000000000 */
[----:B------:R-:W-:Y:S01]  /*4b00*/  F2FP.BF16.F32.PACK_AB R41, R11, R10 ;  /* 0x0000000a0b29723e */ /* 0x000fe200000010ff */
[----:B------:R-:W-:Y:S01]  /*4b10*/  IMAD.WIDE R10, R3, 0x2, R4 ;  /* 0x00000002030a7825 */ /* 0x000fe200078e0204 */
[----:B------:R-:W-:-:S02]  /*4b20*/  PRMT R3, R104, 0x7632, R3 ;  /* 0x0000763268037816 */ /* 0x000fc40000000003 */
[----:B------:R-:W-:Y:S02]  /*4b30*/  F2FP.BF16.F32.PACK_AB R49, R49, R112 ;  /* 0x000000703131723e */ /* 0x000fe400000010ff */
[----:B------:R-:W-:Y:S01]  /*4b40*/  F2FP.BF16.F32.PACK_AB R81, R113, R81 ;  /* 0x000000517151723e */ /* 0x000fe200000010ff */
[----:B------:R0:W-:Y:S01]  /*4b50*/  @P4 STG.E.U16 desc[UR20][R6.64], R3 ;  /* 0x0000000306004986 */ /* 0x0001e2000c101514 */
[----:B------:R-:W-:Y:S02]  /*4b60*/  ISETP.LT.AND P4, PT, R138, UR14, !P1 ;  /* 0x0000000e8a007c0c */ /* 0x000fe4000cf81270 */
[----:B------:R-:W-:Y:S01]  /*4b70*/  F2FP.BF16.F32.PACK_AB R18, R19, R18 ;  /* 0x000000121312723e */ /* 0x000fe200000010ff */
[----:B------:R2:W-:Y:S01]  /*4b80*/  @P5 STG.E.U16 desc[UR20][R8.64], R73 ;  /* 0x0000004908005986 */ /* 0x0005e2000c101514 */
[----:B------:R-:W-:Y:S02]  /*4b90*/  ISETP.LT.AND P5, PT, R137, UR14, !P1 ;  /* 0x0000000e89007c0c */ /* 0x000fe4000cfa1270 */
[----:B------:R-:W-:Y:S01]  /*4ba0*/  PRMT R19, R49, 0x7632, R19 ;  /* 0x0000763231137816 */ /* 0x000fe20000000013 */
[----:B------:R3:W-:Y:S01]  /*4bb0*/  @P3 STG.E.U16 desc[UR20][R10.64], R70 ;  /* 0x000000460a003986 */ /* 0x0007e2000c101514 */
[----:B------:R-:W-:-:S02]  /*4bc0*/  ISETP.LT.AND P3, PT, R136, UR14, !P1 ;  /* 0x0000000e88007c0c */ /* 0x000fc4000cf61270 */
[----:B------:R-:W-:Y:S01]  /*4bd0*/  ISETP.GE.AND P1, PT, R40, UR15, PT ;  /* 0x0000000f28007c0c */ /* 0x000fe2000bf26270 */
[----:B------:R4:W-:Y:S01]  /*4be0*/  @P6 STG.E.U16 desc[UR20][R38.64], R41 ;  /* 0x0000002926006986 */ /* 0x0009e2000c101514 */
[----:B0-----:R-:W-:Y:S01]  /*4bf0*/  IMAD.WIDE R6, R69, 0x2, R134 ;  /* 0x0000000245067825 */ /* 0x001fe200078e0286 */
[----:B------:R-:W-:Y:S02]  /*4c00*/  ISETP.LT.AND P6, PT, R0, UR14, !P2 ;  /* 0x0000000e00007c0c */ /* 0x000fe4000d7c1270 */
[----:B------:R-:W-:Y:S01]  /*4c10*/  F2FP.BF16.F32.PACK_AB R40, R13, R12 ;  /* 0x0000000c0d28723e */ /* 0x000fe200000010ff */
[C---:B--2---:R-:W-:Y:S01]  /*4c20*/  IMAD.WIDE R8, R69.reuse, 0x2, R36 ;  /* 0x0000000245087825 */ /* 0x044fe200078e0224 */
[----:B------:R0:W-:Y:S01]  /*4c30*/  @P4 STG.E.U16 desc[UR20][R6.64], R42 ;  /* 0x0000002a06004986 */ /* 0x0001e2000c101514 */
[----:B------:R-:W-:Y:S02]  /*4c40*/  ISETP.LT.AND P4, PT, R138, UR14, !P2 ;  /* 0x0000000e8a007c0c */ /* 0x000fe4000d781270 */
[----:B---3--:R-:W-:Y:S01]  /*4c50*/  IMAD.WIDE R10, R69, 0x2, R4 ;  /* 0x00000002450a7825 */ /* 0x008fe200078e0204 */
[----:B------:R2:W-:Y:S01]  /*4c60*/  @P5 STG.E.U16 desc[UR20][R8.64], R68 ;  /* 0x0000004408005986 */ /* 0x0005e2000c101514 */
[----:B------:R-:W-:-:S02]  /*4c70*/  ISETP.LT.AND P5, PT, R137, UR14, !P2 ;  /* 0x0000000e89007c0c */ /* 0x000fc4000d7a1270 */
[----:B------:R-:W-:Y:S01]  /*4c80*/  VIADD R3, R69, UR4 ;  /* 0x0000000445037c36 */ /* 0x000fe20008000000 */
[----:B------:R3:W-:Y:S01]  /*4c90*/  @P3 STG.E.U16 desc[UR20][R10.64], R43 ;  /* 0x0000002b0a003986 */ /* 0x0007e2000c101514 */
[----:B------:R-:W-:Y:S02]  /*4ca0*/  ISETP.LT.AND P3, PT, R136, UR14, !P2 ;  /* 0x0000000e88007c0c */ /* 0x000fe4000d761270 */
[----:B------:R-:W-:Y:S01]  /*4cb0*/  PRMT R69, R41, 0x7632, R69 ;  /* 0x0000763229457816 */ /* 0x000fe20000000045 */
[----:B----4-:R-:W-:Y:S01]  /*4cc0*/  IMAD.WIDE R38, R3, 0x2, R132 ;  /* 0x0000000203267825 */ /* 0x010fe200078e0284 */
[----:B0-----:R-:W-:Y:S02]  /*4cd0*/  PRMT R42, R43, 0x7632, R42 ;  /* 0x000076322b2a7816 */ /* 0x001fe4000000002a */
[----:B------:R-:W-:Y:S01]  /*4ce0*/  F2FP.BF16.F32.PACK_AB R50, R82, R50 ;  /* 0x000000325232723e */ /* 0x000fe200000010ff */
[----:B------:R-:W-:Y:S01]  /*4cf0*/  IMAD.WIDE R6, R3, 0x2, R134 ;  /* 0x0000000203067825 */ /* 0x000fe200078e0286 */
[----:B------:R0:W-:Y:S01]  /*4d00*/  @P6 STG.E.U16 desc[UR20][R38.64], R69 ;  /* 0x0000004526006986 */ /* 0x0001e2000c101514 */
[----:B------:R-:W-:-:S02]  /*4d10*/  ISETP.LT.AND P6, PT, R0, UR14, !P0 ;  /* 0x0000000e00007c0c */ /* 0x000fc4000c7c1270 */
[----:B--2---:R-:W-:Y:S01]  /*4d20*/  IMAD.WIDE R8, R3, 0x2, R36 ;  /* 0x0000000203087825 */ /* 0x004fe200078e0224 */
[----:B---3--:R-:W-:Y:S01]  /*4d30*/  PRMT R43, R75, 0x7632, R43 ;  /* 0x000076324b2b7816 */ /* 0x008fe2000000002b */
        /* <DEDUP_REMOVED lines=8> */
[----:B0-----:R-:W-:Y:S01]  /*4dc0*/  VIADD R39, R3, UR4 ;  /* 0x0000000403277c36 */ /* 0x001fe20008000000 */
[----:B------:R0:W-:Y:S01]  /*4dd0*/  @P3 STG.E.U16 desc[UR20][R10.64], R43 ;  /* 0x0000002b0a003986 */ /* 0x0001e2000c101514 */
[----:B------:R-:W-:Y:S01]  /*4de0*/  ISETP.LT.AND P3, PT, R136, UR14, !P0 ;  /* 0x0000000e88007c0c */ /* 0x000fe2000c761270 */
[----:B------:R-:W-:Y:S01]  /*4df0*/  VIADD R38, R2, 0xb ;  /* 0x0000000b02267836 */ /* 0x000fe20000000000 */
[----:B------:R-:W-:Y:S01]  /*4e00*/  ISETP.GE.AND P2, PT, R41, UR15, PT ;  /* 0x0000000f29007c0c */ /* 0x000fe2000bf46270 */
[----:B------:R-:W-:Y:S01]  /*4e10*/  IMAD.WIDE R12, R39, 0x2, R132 ;  /* 0x00000002270c7825 */ /* 0x000fe200078e0284 */
[----:B------:R-:W-:-:S02]  /*4e20*/  PRMT R41, R44, 0x7632, R41 ;  /* 0x000076322c297816 */ /* 0x000fc40000000029 */
[----:B------:R-:W-:Y:S01]  /*4e30*/  ISETP.GE.AND P0, PT, R38, UR15, PT ;  /* 0x0000000f26007c0c */ /* 0x000fe2000bf06270 */
[C---:B--2---:R-:W-:Y:S01]  /*4e40*/  IMAD.WIDE R6, R39.reuse, 0x2, R134 ;  /* 0x0000000227067825 */ /* 0x044fe200078e0286 */
[----:B------:R2:W-:Y:S01]  /*4e50*/  @P6 STG.E.U16 desc[UR20][R12.64], R40 ;  /* 0x000000280c006986 */ /* 0x0005e2000c101514 */
[----:B------:R-:W-:Y:S02]  /*4e60*/  ISETP.LT.AND P6, PT, R0, UR14, !P1 ;  /* 0x0000000e00007c0c */ /* 0x000fe4000cfc1270 */
[C---:B---3--:R-:W-:Y:S01]  /*4e70*/  IMAD.WIDE R8, R39.reuse, 0x2, R36 ;  /* 0x0000000227087825 */ /* 0x048fe200078e0224 */
[----:B------:R3:W-:Y:S01]  /*4e80*/  @P4 STG.E.U16 desc[UR20][R6.64], R44 ;  /* 0x0000002c06004986 */ /* 0x0007e2000c101514 */
[----:B------:R-:W-:Y:S02]  /*4e90*/  ISETP.LT.AND P4, PT, R138, UR14, !P1 ;  /* 0x0000000e8a007c0c */ /* 0x000fe4000cf81270 */
[----:B0-----:R-:W-:Y:S01]  /*4ea0*/  IMAD.WIDE R10, R39, 0x2, R4 ;  /* 0x00000002270a7825 */ /* 0x001fe200078e0204 */
[----:B------:R0:W-:Y:S01]  /*4eb0*/  @P5 STG.E.U16 desc[UR20][R8.64], R41 ;  /* 0x0000002908005986 */ /* 0x0001e2000c101514 */
[----:B------:R-:W-:-:S02]  /*4ec0*/  ISETP.LT.AND P5, PT, R137, UR14, !P1 ;  /* 0x0000000e89007c0c */ /* 0x000fc4000cfa1270 */
[----:B------:R-:W-:Y:S01]  /*4ed0*/  VIADD R3, R39, UR4 ;  /* 0x0000000427037c36 */ /* 0x000fe20008000000 */
[----:B------:R4:W-:Y:S01]  /*4ee0*/  @P3 STG.E.U16 desc[UR20][R10.64], R45 ;  /* 0x0000002d0a003986 */ /* 0x0009e2000c101514 */
[----:B------:R-:W-:Y:S01]  /*4ef0*/  ISETP.LT.AND P3, PT, R136, UR14, !P1 ;  /* 0x0000000e88007c0c */ /* 0x000fe2000cf61270 */
[----:B------:R-:W-:Y:S01]  /*4f00*/  VIADD R38, R2, 0xc ;  /* 0x0000000c02267836 */ /* 0x000fe20000000000 */
[----:B--2---:R-:W-:Y:S01]  /*4f10*/  PRMT R40, R40, 0x7632, R40 ;  /* 0x0000763228287816 */ /* 0x004fe20000000028 */
[----:B------:R-:W-:Y:S01]  /*4f20*/  IMAD.WIDE R12, R3, 0x2, R132 ;  /* 0x00000002030c7825 */ /* 0x000fe200078e0284 */
[----:B------:R-:W-:Y:S02]  /*4f30*/  PRMT R39, R45, 0x7632, R39 ;  /* 0x000076322d277816 */ /* 0x000fe40000000027 */
[----:B------:R-:W-:Y:S01]  /*4f40*/  ISETP.GE.AND P1, PT, R38, UR15, PT ;  /* 0x0000000f26007c0c */ /* 0x000fe2000bf26270 */
[----:B---3--:R-:W-:Y:S01]  /*4f50*/  IMAD.WIDE R6, R3, 0x2, R134 ;  /* 0x0000000203067825 */ /* 0x008fe200078e0286 */
[----:B------:R2:W-:Y:S01]  /*4f60*/  @P6 STG.E.U16 desc[UR20][R12.64], R40 ;  /* 0x000000280c006986 */ /* 0x0005e2000c101514 */
[----:B------:R-:W-:-:S02]  /*4f70*/  ISETP.LT.AND P6, PT, R0, UR14, !P2 ;  /* 0x0000000e00007c0c */ /* 0x000fc4000d7c1270 */
[----:B0-----:R-:W-:Y:S01]  /*4f80*/  IMAD.WIDE R8, R3, 0x2, R36 ;  /* 0x0000000203087825 */ /* 0x001fe200078e0224 */
[----:B------:R-:W-:Y:S01]  /*4f90*/  PRMT R41, R77, 0x7632, R41 ;  /* 0x000076324d297816 */ /* 0x000fe20000000029 */
[----:B------:R0:W-:Y:S01]  /*4fa0*/  @P4 STG.E.U16 desc[UR20][R6.64], R39 ;  /* 0x0000002706004986 */ /* 0x0001e2000c101514 */
[----:B------:R-:W-:Y:S01]  /*4fb0*/  ISETP.LT.AND P4, PT, R138, UR14, !P2 ;  /* 0x0000000e8a007c0c */ /* 0x000fe2000d781270 */
[----:B----4-:R-:W-:Y:S01]  /*4fc0*/  IMAD.WIDE R10, R3, 0x2, R4 ;  /* 0x00000002030a7825 */ /* 0x010fe200078e0204 */
[----:B------:R-:W-:Y:S01]  /*4fd0*/  F2FP.BF16.F32.PACK_AB R20, R21, R20 ;  /* 0x000000141514723e */ /* 0x000fe200000010ff */
[----:B------:R3:W-:Y:S01]  /*4fe0*/  @P5 STG.E.U16 desc[UR20][R8.64], R77 ;  /* 0x0000004d08005986 */ /* 0x0007e2000c101514 */
[----:B------:R-:W-:Y:S01]  /*4ff0*/  ISETP.LT.AND P5, PT, R137, UR14, !P2 ;  /* 0x0000000e89007c0c */ /* 0x000fe2000d7a1270 */
[----:B------:R-:W-:Y:S01]  /*5000*/  VIADD R15, R3, UR4 ;  /* 0x00000004030f7c36 */ /* 0x000fe20008000000 */
[----:B--2---:R-:W-:Y:S01]  /*5010*/  PRMT R40, R14, 0x7632, R40 ;  /* 0x000076320e287816 */ /* 0x004fe20000000028 */
[----:B------:R2:W-:Y:S01]  /*5020*/  @P3 STG.E.U16 desc[UR20][R10.64], R41 ;  /* 0x000000290a003986 */ /* 0x0005e2000c101514 */
[----:B------:R-:W-:Y:S01]  /*5030*/  ISETP.LT.AND P3, PT, R136, UR14, !P2 ;  /* 0x0000000e88007c0c */ /* 0x000fe2000d761270 */
[----:B------:R-:W-:Y:S01]  /*5040*/  IMAD.WIDE R12, R15, 0x2, R132 ;  /* 0x000000020f0c7825 */ /* 0x000fe200078e0284 */
[----:B------:R-:W-:-:S02]  /*5050*/  F2FP.BF16.F32.PACK_AB R52, R84, R52 ;  /* 0x000000345434723e */ /* 0x000fc400000010ff */
[----:B0-----:R-:W-:Y:S01]  /*5060*/  PRMT R39, R46, 0x7632, R39 ;  /* 0x000076322e277816 */ /* 0x001fe20000000027 */
[C---:B------:R-:W-:Y:S01]  /*5070*/  IMAD.WIDE R6, R15.reuse, 0x2, R134 ;  /* 0x000000020f067825 */ /* 0x040fe200078e0286 */
[----:B------:R0:W-:Y:S01]  /*5080*/  @P6 STG.E.U16 desc[UR20][R12.64], R14 ;  /* 0x0000000e0c006986 */ /* 0x0001e2000c101514 */
[----:B------:R-:W-:Y:S02]  /*5090*/  ISETP.LT.AND P6, PT, R0, UR14, !P0 ;  /* 0x0000000e00007c0c */ /* 0x000fe4000c7c1270 */
[C---:B---3--:R-:W-:Y:S01]  /*50a0*/  IMAD.WIDE R8, R15.reuse, 0x2, R36 ;  /* 0x000000020f087825 */ /* 0x048fe200078e0224 */
[----:B------:R3:W-:Y:S01]  /*50b0*/  @P4 STG.E.U16 desc[UR20][R6.64], R46 ;  /* 0x0000002e06004986 */ /* 0x0007e2000c101514 */
[----:B------:R-:W-:Y:S02]  /*50c0*/  ISETP.LT.AND P4, PT, R138, UR14, !P0 ;  /* 0x0000000e8a007c0c */ /* 0x000fe4000c781270 */
[----:B--2---:R-:W-:Y:S01]  /*50d0*/  IMAD.WIDE R10, R15, 0x2, R4 ;  /* 0x000000020f0a7825 */ /* 0x004fe200078e0204 */
[----:B------:R2:W-:Y:S01]  /*50e0*/  @P5 STG.E.U16 desc[UR20][R8.64], R39 ;  /* 0x0000002708005986 */ /* 0x0005e2000c101514 */
[----:B------:R-:W-:-:S02]  /*50f0*/  ISETP.LT.AND P5, PT, R137, UR14, !P0 ;  /* 0x0000000e89007c0c */ /* 0x000fc4000c7a1270 */
[----:B------:R-:W-:Y:S01]  /*5100*/  VIADD R3, R15, UR4 ;  /* 0x000000040f037c36 */ /* 0x000fe20008000000 */
[----:B------:R4:W-:Y:S01]  /*5110*/  @P3 STG.E.U16 desc[UR20][R10.64], R47 ;  /* 0x0000002f0a003986 */ /* 0x0009e2000c101514 */
[----:B------:R-:W-:Y:S01]  /*5120*/  ISETP.LT.AND P3, PT, R136, UR14, !P0 ;  /* 0x0000000e88007c0c */ /* 0x000fe2000c761270 */
[----:B------:R-:W-:Y:S01]  /*5130*/  VIADD R38, R2, 0xd ;  /* 0x0000000d02267836 */ /* 0x000fe20000000000 */
[----:B------:R-:W-:Y:S01]  /*5140*/  F2FP.BF16.F32.PACK_AB R53, R53, R116 ;  /* 0x000000743535723e */ /* 0x000fe200000010ff */
[----:B0-----:R-:W-:Y:S01]  /*5150*/  IMAD.WIDE R12, R3, 0x2, R132 ;  /* 0x00000002030c7825 */ /* 0x001fe200078e0284 */
[----:B------:R-:W-:Y:S02]  /*5160*/  F2FP.BF16.F32.PACK_AB R85, R117, R85 ;  /* 0x000000557555723e */ /* 0x000fe400000010ff */
[----:B------:R-:W-:Y:S01]  /*5170*/  ISETP.GE.AND P2, PT, R38, UR15, PT ;  /* 0x0000000f26007c0c */ /* 0x000fe2000bf46270 */
[----:B---3--:R-:W-:Y:S01]  /*5180*/  IMAD.WIDE R6, R3, 0x2, R134 ;  /* 0x0000000203067825 */ /* 0x008fe200078e0286 */
[----:B------:R0:W-:Y:S01]  /*5190*/  @P6 STG.E.U16 desc[UR20][R12.64], R40 ;  /* 0x000000280c006986 */ /* 0x0001e2000c101514 */
[----:B------:R-:W-:-:S02]  /*51a0*/  ISETP.LT.AND P6, PT, R0, UR14, !P1 ;  /* 0x0000000e00007c0c */ /* 0x000fc4000cfc1270 */
[----:B--2---:R-:W-:Y:S01]  /*51b0*/  IMAD.WIDE R8, R3, 0x2, R36 ;  /* 0x0000000203087825 */ /* 0x004fe200078e0224 */
        /* <DEDUP_REMOVED lines=8> */
[----:B------:R-:W-:Y:S01]  /*5240*/  F2FP.BF16.F32.PACK_AB R86, R118, R86 ;  /* 0x000000567656723e */ /* 0x000fe200000010ff */
[----:B------:R4:W-:Y:S01]  /*5250*/  @P3 STG.E.U16 desc[UR20][R10.64], R38 ;  /* 0x000000260a003986 */ /* 0x0009e2000c101514 */
[----:B------:R-:W-:Y:S01]  /*5260*/  ISETP.LT.AND P3, PT, R136, UR14, !P1 ;  /* 0x0000000e88007c0c */ /* 0x000fe2000cf61270 */
[----:B0-----:R-:W-:Y:S01]  /*5270*/  IMAD.WIDE R12, R15, 0x2, R132 ;  /* 0x000000020f0c7825 */ /* 0x001fe200078e0284 */
[----:B------:R-:W-:-:S02]  /*5280*/  F2FP.BF16.F32.PACK_AB R23, R55, R23 ;  /* 0x000000173717723e */ /* 0x000fc400000010ff */
[----:B--2---:R-:W-:Y:S01]  /*5290*/  PRMT R17, R48, 0x7632, R17 ;  /* 0x0000763230117816 */ /* 0x004fe20000000011 */
[C---:B------:R-:W-:Y:S01]  /*52a0*/  IMAD.WIDE R6, R15.reuse, 0x2, R134 ;  /* 0x000000020f067825 */ /* 0x040fe200078e0286 */
[----:B------:R0:W-:Y:S01]  /*52b0*/  @P6 STG.E.U16 desc[UR20][R12.64], R16 ;  /* 0x000000100c006986 */ /* 0x0001e2000c101514 */
[----:B------:R-:W-:Y:S02]  /*52c0*/  ISETP.LT.AND P6, PT, R0, UR14, !P2 ;  /* 0x0000000e00007c0c */ /* 0x000fe4000d7c1270 */
[C---:B---3--:R-:W-:Y:S01]  /*52d0*/  IMAD.WIDE R8, R15.reuse, 0x2, R36 ;  /* 0x000000020f087825 */ /* 0x048fe200078e0224 */
[----:B------:R2:W-:Y:S01]  /*52e0*/  @P4 STG.E.U16 desc[UR20][R6.64], R48 ;  /* 0x0000003006004986 */ /* 0x0005e2000c101514 */
[----:B------:R-:W-:Y:S02]  /*52f0*/  ISETP.LT.AND P4, PT, R138, UR14, !P2 ;  /* 0x0000000e8a007c0c */ /* 0x000fe4000d781270 */
[----:B----4-:R-:W-:Y:S01]  /*5300*/  IMAD.WIDE R10, R15, 0x2, R4 ;  /* 0x000000020f0a7825 */ /* 0x010fe200078e0204 */
[----:B------:R3:W-:Y:S01]  /*5310*/  @P5 STG.E.U16 desc[UR20][R8.64], R17 ;  /* 0x0000001108005986 */ /* 0x0007e2000c101514 */
[----:B------:R-:W-:-:S02]  /*5320*/  ISETP.LT.AND P5, PT, R137, UR14, !P2 ;  /* 0x0000000e89007c0c */ /* 0x000fc4000d7a1270 */
[----:B------:R-:W-:Y:S01]  /*5330*/  VIADD R3, R15, UR4 ;  /* 0x000000040f037c36 */ /* 0x000fe20008000000 */
[----:B------:R4:W-:Y:S01]  /*5340*/  @P3 STG.E.U16 desc[UR20][R10.64], R49 ;  /* 0x000000310a003986 */ /* 0x0009e2000c101514 */
[----:B------:R-:W-:Y:S01]  /*5350*/  VIADD R14, R2, 0xe ;  /* 0x0000000e020e7836 */ /* 0x000fe20000000000 */
[----:B------:R-:W-:Y:S01]  /*5360*/  ISETP.LT.AND P3, PT, R136, UR14, !P2 ;  /* 0x0000000e88007c0c */ /* 0x000fe2000d761270 */
[C---:B0-----:R-:W-:Y:S01]  /*5370*/  IMAD.WIDE R12, R3.reuse, 0x2, R132 ;  /* 0x00000002030c7825 */ /* 0x041fe200078e0284 */
[----:B------:R-:W-:Y:S02]  /*5380*/  PRMT R16, R16, 0x7632, R16 ;  /* 0x0000763210107816 */ /* 0x000fe40000000010 */
[----:B------:R-:W-:Y:S01]  /*5390*/  ISETP.GE.AND P0, PT, R14, UR15, PT ;  /* 0x0000000f0e007c0c */ /* 0x000fe2000bf06270 */
        /* <DEDUP_REMOVED lines=14> */
[----:B------:R-:W-:Y:S01]  /*5480*/  VIADD R14, R2, 0xf ;  /* 0x0000000f020e7836 */ /* 0x000fe20000000000 */
[----:B------:R4:W-:Y:S01]  /*5490*/  @P3 STG.E.U16 desc[UR20][R10.64], R17 ;  /* 0x000000110a003986 */ /* 0x0009e2000c101514 */
[----:B------:R-:W-:Y:S01]  /*54a0*/  ISETP.LT.AND P3, PT, R136, UR14, !P0 ;  /* 0x0000000e88007c0c */ /* 0x000fe2000c761270 */
[----:B0-----:R-:W-:Y:S01]  /*54b0*/  IMAD.WIDE R12, R15, 0x2, R132 ;  /* 0x000000020f0c7825 */ /* 0x001fe200078e0284 */
[----:B------:R-:W-:-:S02]  /*54c0*/  PRMT R16, R50, 0x7632, R16 ;  /* 0x0000763232107816 */ /* 0x000fc40000000010 */
[----:B------:R-:W-:Y:S01]  /*54d0*/  ISETP.GE.AND P1, PT, R14, UR15, PT ;  /* 0x0000000f0e007c0c */ /* 0x000fe2000bf26270 */
[----:B--2---:R-:W-:Y:S01]  /*54e0*/  IMAD.WIDE R6, R15, 0x2, R134 ;  /* 0x000000020f067825 */ /* 0x004fe200078e0286 */
[----:B------:R0:W-:Y:S01]  /*54f0*/  @P6 STG.E.U16 desc[UR20][R12.64], R18 ;  /* 0x000000120c006986 */ /* 0x0001e2000c101514 */
[----:B------:R-:W-:Y:S02]  /*5500*/  F2FP.BF16.F32.PACK_AB R25, R57, R25 ;  /* 0x000000193919723e */ /* 0x000fe400000010ff */
[----:B------:R-:W-:Y:S01]  /*5510*/  ISETP.LT.AND P6, PT, R0, UR14, !P1 ;  /* 0x0000000e00007c0c */ /* 0x000fe2000cfc1270 */
        /* <DEDUP_REMOVED lines=14> */
[----:B------:R-:W-:Y:S01]  /*5600*/  PRMT R18, R51, 0x7632, R18 ;  /* 0x0000763233127816 */ /* 0x000fe20000000012 */
[----:B------:R0:W-:Y:S01]  /*5610*/  @P6 STG.E.U16 desc[UR20][R12.64], R17 ;  /* 0x000000110c006986 */ /* 0x0001e2000c101514 */
[----:B------:R-:W-:Y:S01]  /*5620*/  ISETP.LT.AND P6, PT, R0, UR14, !P2 ;  /* 0x0000000e00007c0c */ /* 0x000fe2000d7c1270 */
[----:B---3--:R-:W-:Y:S01]  /*5630*/  IMAD.WIDE R8, R3, 0x2, R36 ;  /* 0x0000000203087825 */ /* 0x008fe200078e0224 */
        /* <DEDUP_REMOVED lines=17> */
[----:B------:R-:W-:Y:S02]  /*5750*/  PRMT R18, R53, 0x7632, R18 ;  /* 0x0000763235127816 */ /* 0x000fe40000000012 */
        /* <DEDUP_REMOVED lines=18> */
[C---:B------:R-:W-:Y:S01]  /*5880*/  IMAD.WIDE R8, R3.reuse, 0x2, R36 ;  /* 0x0000000203087825 */ /* 0x040fe200078e0224 */
        /* <DEDUP_REMOVED lines=15> */
[C---:B--2---:R-:W-:Y:S01]  /*5980*/  IMAD.WIDE R6, R15.reuse, 0x2, R134 ;  /* 0x000000020f067825 */ /* 0x044fe200078e0286 */
[----:B------:R0:W-:Y:S01]  /*5990*/  @P6 STG.E.U16 desc[UR20][R12.64], R22 ;  /* 0x000000160c006986 */ /* 0x0001e2000c101514 */
[----:B------:R-:W-:Y:S02]  /*59a0*/  F2FP.BF16.F32.PACK_AB R28, R60, R28 ;  /* 0x0000001c3c1c723e */ /* 0x000fe400000010ff */
[----:B------:R-:W-:Y:S01]  /*59b0*/  ISETP.LT.AND P6, PT, R0, UR14, !P2 ;  /* 0x0000000e00007c0c */ /* 0x000fe2000d7c1270 */
[C---:B---3--:R-:W-:Y:S01]  /*59c0*/  IMAD.WIDE R8, R15.reuse, 0x2, R36 ;  /* 0x000000020f087825 */ /* 0x048fe200078e0224 */
[----:B----4-:R-:W-:Y:S01]  /*59d0*/  PRMT R17, R86, 0x7632, R17 ;  /* 0x0000763256117816 */ /* 0x010fe20000000011 */
[----:B------:R2:W-:Y:S01]  /*59e0*/  @P4 STG.E.U16 desc[UR20][R6.64], R16 ;  /* 0x0000001006004986 */ /* 0x0005e2000c101514 */
[----:B------:R-:W-:Y:S01]  /*59f0*/  ISETP.LT.AND P4, PT, R138, UR14, !P2 ;  /* 0x0000000e8a007c0c */ /* 0x000fe2000d781270 */
[----:B------:R-:W-:Y:S01]  /*5a00*/  IMAD.WIDE R10, R15, 0x2, R4 ;  /* 0x000000020f0a7825 */ /* 0x000fe200078e0204 */
        /* <DEDUP_REMOVED lines=9> */
[----:B--2---:R-:W-:-:S02]  /*5aa0*/  PRMT R16, R23, 0x7632, R16 ;  /* 0x0000763217107816 */ /* 0x004fc40000000010 */
[----:B------:R-:W-:Y:S01]  /*5ab0*/  ISETP.GE.AND P0, PT, R14, UR15, PT ;  /* 0x0000000f0e007c0c */ /* 0x000fe2000bf06270 */
[----:B------:R-:W-:Y:S01]  /*5ac0*/  IMAD.WIDE R6, R3, 0x2, R134 ;  /* 0x0000000203067825 */ /* 0x000fe200078e0286 */
[----:B------:R0:W-:Y:S01]  /*5ad0*/  @P6 STG.E.U16 desc[UR20][R12.64], R23 ;  /* 0x000000170c006986 */ /* 0x0001e2000c101514 */
[----:B------:R-:W-:Y:S02]  /*5ae0*/  F2FP.BF16.F32.PACK_AB R93, R125, R93 ;  /* 0x0000005d7d5d723e */ /* 0x000fe400000010ff */
[----:B------:R-:W-:Y:S01]  /*5af0*/  ISETP.LT.AND P6, PT, R0, UR14, !P0 ;  /* 0x0000000e00007c0c */ /* 0x000fe2000c7c1270 */
[----:B---3--:R-:W-:Y:S01]  /*5b00*/  IMAD.WIDE R8, R3, 0x2, R36 ;  /* 0x0000000203087825 */ /* 0x008fe200078e0224 */
        /* <DEDUP_REMOVED lines=35> */
[C---:B------:R-:W-:Y:S01]  /*5d40*/  IMAD.WIDE R6, R3.reuse, 0x2, R134 ;  /* 0x0000000203067825 */ /* 0x040fe200078e0286 */
        /* <DEDUP_REMOVED lines=46> */
[----:B------:R-:W-:Y:S01]  /*6030*/  PRMT R67, R35, 0x7632, R67 ;  /* 0x0000763223437816 */ /* 0x000fe20000000043 */
[----:B------:R-:W-:-:S02]  /*6040*/  IMAD.WIDE R10, R3, 0x2, R4 ;  /* 0x00000002030a7825 */ /* 0x000fc400078e0204 */
[----:B------:R3:W-:Y:S01]  /*6050*/  @P5 STG.E.U16 desc[UR20][R8.64], R91 ;  /* 0x0000005b08005986 */ /* 0x0007e2000c101514 */
[----:B------:R-:W-:Y:S01]  /*6060*/  ISETP.LT.AND P5, PT, R137, UR14, !P1 ;  /* 0x0000000e89007c0c */ /* 0x000fe2000cfa1270 */
[----:B------:R-:W-:Y:S02]  /*6070*/  VIADD R15, R3, UR4 ;  /* 0x00000004030f7c36 */ /* 0x000fe40008000000 */
[----:B------:R-:W-:Y:S01]  /*6080*/  VIADD R14, R2, 0x19 ;  /* 0x00000019020e7836 */ /* 0x000fe20000000000 */
[----:B------:R4:W-:Y:S01]  /*6090*/  @P3 STG.E.U16 desc[UR20][R10.64], R17 ;  /* 0x000000110a003986 */ /* 0x0009e2000c101514 */
[----:B------:R-:W-:Y:S01]  /*60a0*/  ISETP.LT.AND P3, PT, R138, UR14, !P1 ;  /* 0x0000000e8a007c0c */ /* 0x000fe2000cf61270 */
[C---:B0-----:R-:W-:Y:S01]  /*60b0*/  IMAD.WIDE R12, R15.reuse, 0x2, R132 ;  /* 0x000000020f0c7825 */ /* 0x041fe200078e0284 */
[----:B------:R-:W-:Y:S02]  /*60c0*/  ISETP.LT.AND P1, PT, R136, UR14, !P1 ;  /* 0x0000000e88007c0c */ /* 0x000fe4000cf21270 */
[----:B------:R-:W-:Y:S01]  /*60d0*/  ISETP.GE.AND P2, PT, R14, UR15, PT ;  /* 0x0000000f0e007c0c */ /* 0x000fe2000bf46270 */
[----:B--2---:R-:W-:Y:S01]  /*60e0*/  IMAD.WIDE R6, R15, 0x2, R134 ;  /* 0x000000020f067825 */ /* 0x004fe200078e0286 */
[----:B------:R0:W-:Y:S01]  /*60f0*/  @P6 STG.E.U16 desc[UR20][R12.64], R28 ;  /* 0x0000001c0c006986 */ /* 0x0001e2000c101514 */
[----:B------:R-:W-:-:S02]  /*6100*/  PRMT R16, R28, 0x7632, R16 ;  /* 0x000076321c107816 */ /* 0x000fc40000000010 */
[----:B------:R-:W-:Y:S01]  /*6110*/  ISETP.LT.AND P6, PT, R0, UR14, !P2 ;  /* 0x0000000e00007c0c */ /* 0x000fe2000d7c1270 */
[C---:B---3--:R-:W-:Y:S01]  /*6120*/  IMAD.WIDE R8, R15.reuse, 0x2, R36 ;  /* 0x000000020f087825 */ /* 0x048fe200078e0224 */
[----:B----4-:R-:W-:Y:S02]  /*6130*/  PRMT R17, R92, 0x7632, R17 ;  /* 0x000076325c117816 */ /* 0x010fe40000000011 */
[----:B------:R2:W-:Y:S01]  /*6140*/  @P3 STG.E.U16 desc[UR20][R6.64], R16 ;  /* 0x0000001006003986 */ /* 0x0005e2000c101514 */
[----:B------:R-:W-:-:S03]  /*6150*/  IMAD.WIDE R10, R15, 0x2, R4 ;  /* 0x000000020f0a7825 */ /* 0x000fc600078e0204 */
[----:B------:R3:W-:Y:S01]  /*6160*/  @P5 STG.E.U16 desc[UR20][R8.64], R92 ;  /* 0x0000005c08005986 */ /* 0x0007e2000c101514 */
[----:B------:R-:W-:Y:S01]  /*6170*/  VIADD R3, R15, UR4 ;  /* 0x000000040f037c36 */ /* 0x000fe20008000000 */
[----:B------:R-:W-:Y:S01]  /*6180*/  ISETP.LT.AND P5, PT, R137, UR14, !P2 ;  /* 0x0000000e89007c0c */ /* 0x000fe2000d7a1270 */
[----:B------:R-:W-:Y:S01]  /*6190*/  VIADD R14, R2, 0x1a ;  /* 0x0000001a020e7836 */ /* 0x000fe20000000000 */
[----:B------:R4:W-:Y:S01]  /*61a0*/  @P1 STG.E.U16 desc[UR20][R10.64], R17 ;  /* 0x000000110a001986 */ /* 0x0009e2000c101514 */
[C---:B0-----:R-:W-:Y:S01]  /*61b0*/  IMAD.WIDE R12, R3.reuse, 0x2, R132 ;  /* 0x00000002030c7825 */ /* 0x041fe200078e0284 */
[----:B------:R-:W-:Y:S02]  /*61c0*/  ISETP.LT.AND P1, PT, R138, UR14, !P2 ;  /* 0x0000000e8a007c0c */ /* 0x000fe4000d721270 */
[----:B------:R-:W-:Y:S01]  /*61d0*/  ISETP.GE.AND P0, PT, R14, UR15, PT ;  /* 0x0000000f0e007c0c */ /* 0x000fe2000bf06270 */
[C---:B--2---:R-:W-:Y:S01]  /*61e0*/  IMAD.WIDE R6, R3.reuse, 0x2, R134 ;  /* 0x0000000203067825 */ /* 0x044fe200078e0286 */
[----:B------:R-:W-:Y:S01]  /*61f0*/  ISETP.LT.AND P2, PT, R136, UR14, !P2 ;  /* 0x0000000e88007c0c */ /* 0x000fe2000d741270 */
[----:B------:R0:W-:Y:S01]  /*6200*/  @P6 STG.E.U16 desc[UR20][R12.64], R29 ;  /* 0x0000001d0c006986 */ /* 0x0001e2000c101514 */
[----:B------:R-:W-:Y:S01]  /*6210*/  ISETP.LT.AND P6, PT, R0, UR14, !P0 ;  /* 0x0000000e00007c0c */ /* 0x000fe2000c7c1270 */
[----:B------:R-:W-:Y:S01]  /*6220*/  VIADD R15, R3, UR4 ;  /* 0x00000004030f7c36 */ /* 0x000fe20008000000 */
[----:B------:R-:W-:Y:S01]  /*6230*/  PRMT R16, R29, 0x7632, R16 ;  /* 0x000076321d107816 */ /* 0x000fe20000000010 */
[----:B---3--:R-:W-:Y:S01]  /*6240*/  IMAD.WIDE R8, R3, 0x2, R36 ;  /* 0x0000000203087825 */ /* 0x008fe200078e0224 */
[----:B----4-:R-:W-:-:S03]  /*6250*/  PRMT R17, R93, 0x7632, R17 ;  /* 0x000076325d117816 */ /* 0x010fc60000000011 */
[----:B------:R-:W-:Y:S01]  /*6260*/  VIADD R14, R2, 0x1b ;  /* 0x0000001b020e7836 */ /* 0x000fe20000000000 */
[----:B------:R2:W-:Y:S01]  /*6270*/  @P1 STG.E.U16 desc[UR20][R6.64], R16 ;  /* 0x0000001006001986 */ /* 0x0005e2000c101514 */
[----:B------:R-:W-:-:S03]  /*6280*/  IMAD.WIDE R10, R3, 0x2, R4 ;  /* 0x00000002030a7825 */ /* 0x000fc600078e0204 */
[----:B------:R3:W-:Y:S01]  /*6290*/  @P5 STG.E.U16 desc[UR20][R8.64], R93 ;  /* 0x0000005d08005986 */ /* 0x0007e2000c101514 */
[C---:B0-----:R-:W-:Y:S01]  /*62a0*/  IMAD.WIDE R12, R15.reuse, 0x2, R132 ;  /* 0x000000020f0c7825 */ /* 0x041fe200078e0284 */
[----:B------:R-:W-:Y:S02]  /*62b0*/  ISETP.GE.AND P4, PT, R14, UR15, PT ;  /* 0x0000000f0e007c0c */ /* 0x000fe4000bf86270 */
[----:B------:R0:W-:Y:S01]  /*62c0*/  @P2 STG.E.U16 desc[UR20][R10.64], R17 ;  /* 0x000000110a002986 */ /* 0x0001e2000c101514 */
[----:B------:R-:W-:Y:S01]  /*62d0*/  ISETP.LT.AND P2, PT, R138, UR14, !P0 ;  /* 0x0000000e8a007c0c */ /* 0x000fe2000c741270 */
[----:B------:R-:W-:Y:S01]  /*62e0*/  VIADD R3, R15, UR4 ;  /* 0x000000040f037c36 */ /* 0x000fe20008000000 */
[----:B------:R-:W-:Y:S01]  /*62f0*/  ISETP.LT.AND P5, PT, R137, UR14, !P0 ;  /* 0x0000000e89007c0c */ /* 0x000fe2000c7a1270 */
[----:B------:R4:W-:Y:S01]  /*6300*/  @P6 STG.E.U16 desc[UR20][R12.64], R30 ;  /* 0x0000001e0c006986 */ /* 0x0009e2000c101514 */
[----:B------:R-:W-:Y:S01]  /*6310*/  ISETP.LT.AND P0, PT, R136, UR14, !P0 ;  /* 0x0000000e88007c0c */ /* 0x000fe2000c701270 */
[----:B------:R-:W-:Y:S01]  /*6320*/  VIADD R14, R2, 0x1c ;  /* 0x0000001c020e7836 */ /* 0x000fe20000000000 */
[----:B------:R-:W-:Y:S01]  /*6330*/  ISETP.LT.AND P6, PT, R0, UR14, !P4 ;  /* 0x0000000e00007c0c */ /* 0x000fe2000e7c1270 */
[----:B--2---:R-:W-:Y:S01]  /*6340*/  IMAD.WIDE R6, R15, 0x2, R134 ;  /* 0x000000020f067825 */ /* 0x004fe200078e0286 */
[----:B------:R-:W-:-:S02]  /*6350*/  PRMT R16, R30, 0x7632, R16 ;  /* 0x000076321e107816 */ /* 0x000fc40000000010 */
[----:B------:R-:W-:Y:S01]  /*6360*/  ISETP.GE.AND P3, PT, R14, UR15, PT ;  /* 0x0000000f0e007c0c */ /* 0x000fe2000bf66270 */
[C---:B---3--:R-:W-:Y:S01]  /*6370*/  IMAD.WIDE R8, R15.reuse, 0x2, R36 ;  /* 0x000000020f087825 */ /* 0x048fe200078e0224 */
[----:B0-----:R-:W-:Y:S01]  /*6380*/  PRMT R17, R94, 0x7632, R17 ;  /* 0x000076325e117816 */ /* 0x001fe20000000011 */
[----:B------:R0:W-:Y:S01]  /*6390*/  @P2 STG.E.U16 desc[UR20][R6.64], R16 ;  /* 0x0000001006002986 */ /* 0x0001e2000c101514 */
[----:B------:R-:W-:Y:S01]  /*63a0*/  ISETP.LT.AND P2, PT, R138, UR14, !P4 ;  /* 0x0000000e8a007c0c */ /* 0x000fe2000e741270 */
[----:B------:R-:W-:Y:S02]  /*63b0*/  IMAD.WIDE R10, R15, 0x2, R4 ;  /* 0x000000020f0a7825 */ /* 0x000fe400078e0204 */
[----:B------:R2:W-:Y:S01]  /*63c0*/  @P5 STG.E.U16 desc[UR20][R8.64], R94 ;  /* 0x0000005e08005986 */ /* 0x0005e2000c101514 */
[----:B------:R-:W-:Y:S01]  /*63d0*/  ISETP.LT.AND P5, PT, R137, UR14, !P4 ;  /* 0x0000000e89007c0c */ /* 0x000fe2000e7a1270 */
[C---:B----4-:R-:W-:Y:S01]  /*63e0*/  IMAD.WIDE R12, R3.reuse, 0x2, R132 ;  /* 0x00000002030c7825 */ /* 0x050fe200078e0284 */
[----:B------:R-:W-:Y:S01]  /*63f0*/  ISETP.LT.AND P4, PT, R136, UR14, !P4 ;  /* 0x0000000e88007c0c */ /* 0x000fe2000e781270 */
[----:B------:R3:W-:Y:S02]  /*6400*/  @P0 STG.E.U16 desc[UR20][R10.64], R17 ;  /* 0x000000110a000986 */ /* 0x0007e4000c101514 */
[----:B------:R-:W-:-:S02]  /*6410*/  VIADD R15, R3, UR4 ;  /* 0x00000004030f7c36 */ /* 0x000fc40008000000 */
[----:B------:R4:W-:Y:S01]  /*6420*/  @P6 STG.E.U16 desc[UR20][R12.64], R31 ;  /* 0x0000001f0c006986 */ /* 0x0009e2000c101514 */
[----:B------:R-:W-:Y:S01]  /*6430*/  ISETP.LT.AND P6, PT, R0, UR14, !P3 ;  /* 0x0000000e00007c0c */ /* 0x000fe2000dfc1270 */
[----:B------:R-:W-:Y:S01]  /*6440*/  VIADD R14, R2, 0x1d ;  /* 0x0000001d020e7836 */ /* 0x000fe20000000000 */
[----:B0-----:R-:W-:Y:S01]  /*6450*/  PRMT R16, R31, 0x7632, R16 ;  /* 0x000076321f107816 */ /* 0x001fe20000000010 */
[----:B------:R-:W-:-:S03]  /*6460*/  IMAD.WIDE R6, R3, 0x2, R134 ;  /* 0x0000000203067825 */ /* 0x000fc600078e0286 */
[----:B------:R-:W-:Y:S01]  /*6470*/  ISETP.GE.AND P1, PT, R14, UR15, PT ;  /* 0x0000000f0e007c0c */ /* 0x000fe2000bf26270 */
[----:B--2---:R-:W-:Y:S01]  /*6480*/  IMAD.WIDE R8, R3, 0x2, R36 ;  /* 0x0000000203087825 */ /* 0x004fe200078e0224 */
[----:B---3--:R-:W-:Y:S01]  /*6490*/  PRMT R17, R95, 0x7632, R17 ;  /* 0x000076325f117816 */ /* 0x008fe20000000011 */
[----:B------:R0:W-:Y:S01]  /*64a0*/  @P2 STG.E.U16 desc[UR20][R6.64], R16 ;  /* 0x0000001006002986 */ /* 0x0001e2000c101514 */
[----:B------:R-:W-:Y:S01]  /*64b0*/  ISETP.LT.AND P2, PT, R138, UR14, !P3 ;  /* 0x0000000e8a007c0c */ /* 0x000fe2000df41270 */
[----:B------:R-:W-:Y:S02]  /*64c0*/  IMAD.WIDE R10, R3, 0x2, R4 ;  /* 0x00000002030a7825 */ /* 0x000fe400078e0204 */
[----:B------:R-:W-:Y:S01]  /*64d0*/  @P5 STG.E.U16 desc[UR20][R8.64], R95 ;  /* 0x0000005f08005986 */ /* 0x000fe2000c101514 */
[----:B------:R-:W-:Y:S01]  /*64e0*/  ISETP.LT.AND P5, PT, R137, UR14, !P3 ;  /* 0x0000000e89007c0c */ /* 0x000fe2000dfa1270 */
[----:B----4-:R-:W-:Y:S01]  /*64f0*/  IMAD.WIDE R12, R15, 0x2, R132 ;  /* 0x000000020f0c7825 */ /* 0x010fe200078e0284 */
[----:B------:R-:W-:Y:S01]  /*6500*/  ISETP.LT.AND P3, PT, R136, UR14, !P3 ;  /* 0x0000000e88007c0c */ /* 0x000fe2000df61270 */
[----:B------:R2:W-:Y:S01]  /*6510*/  @P4 STG.E.U16 desc[UR20][R10.64], R17 ;  /* 0x000000110a004986 */ /* 0x0005e2000c101514 */
[----:B------:R-:W-:Y:S01]  /*6520*/  ISETP.LT.AND P4, PT, R138, UR14, !P1 ;  /* 0x0000000e8a007c0c */ /* 0x000fe2000cf81270 */
[----:B------:R-:W-:-:S02]  /*6530*/  VIADD R14, R2, 0x1e ;  /* 0x0000001e020e7836 */ /* 0x000fc40000000000 */
[----:B------:R3:W-:Y:S01]  /*6540*/  @P6 STG.E.U16 desc[UR20][R12.64], R32 ;  /* 0x000000200c006986 */ /* 0x0007e2000c101514 */
[----:B------:R-:W-:Y:S01]  /*6550*/  ISETP.LT.AND P6, PT, R0, UR14, !P1 ;  /* 0x0000000e00007c0c */ /* 0x000fe2000cfc1270 */
[C---:B0-----:R-:W-:Y:S01]  /*6560*/  IMAD.WIDE R6, R15.reuse, 0x2, R36 ;  /* 0x000000020f067825 */ /* 0x041fe200078e0224 */
[----:B------:R-:W-:Y:S02]  /*6570*/  ISETP.GE.AND P0, PT, R14, UR15, PT ;  /* 0x0000000f0e007c0c */ /* 0x000fe4000bf06270 */
[----:B------:R-:W-:Y:S01]  /*6580*/  PRMT R16, R96, 0x7632, R16 ;  /* 0x0000763260107816 */ /* 0x000fe20000000010 */
[----:B------:R-:W-:Y:S02]  /*6590*/  VIADD R14, R2, 0x1f ;  /* 0x0000001f020e7836 */ /* 0x000fe40000000000 */
[C---:B--2---:R-:W-:Y:S02]  /*65a0*/  VIADD R17, R15.reuse, UR4 ;  /* 0x000000040f117c36 */ /* 0x044fe40008000000 */
[----:B------:R-:W-:Y:S01]  /*65b0*/  IMAD.WIDE R2, R15, 0x2, R134 ;  /* 0x000000020f027825 */ /* 0x000fe200078e0286 */
[----:B---3--:R-:W-:-:S03]  /*65c0*/  PRMT R13, R32, 0x7632, R13 ;  /* 0x00007632200d7816 */ /* 0x008fc6000000000d */
[----:B------:R-:W-:Y:S02]  /*65d0*/  IMAD.WIDE R8, R15, 0x2, R4 ;  /* 0x000000020f087825 */ /* 0x000fe400078e0204 */
[----:B------:R0:W-:Y:S02]  /*65e0*/  @P2 STG.E.U16 desc[UR20][R2.64], R13 ;  /* 0x0000000d02002986 */ /* 0x0001e4000c101514 */
[----:B------:R-:W-:Y:S01]  /*65f0*/  IMAD.WIDE R10, R17, 0x2, R132 ;  /* 0x00000002110a7825 */ /* 0x000fe200078e0284 */
[----:B------:R-:W-:Y:S01]  /*6600*/  ISETP.GE.AND P2, PT, R14, UR15, PT ;  /* 0x0000000f0e007c0c */ /* 0x000fe2000bf46270 */
[----:B------:R2:W-:Y:S03]  /*6610*/  @P5 STG.E.U16 desc[UR20][R6.64], R96 ;  /* 0x0000006006005986 */ /* 0x0005e6000c101514 */
[C---:B------:R-:W-:Y:S01]  /*6620*/  ISETP.LT.AND P5, PT, R0.reuse, UR14, !P2 ;  /* 0x0000000e00007c0c */ /* 0x040fe2000d7a1270 */
[----:B------:R-:W-:Y:S01]  /*6630*/  @P3 STG.E.U16 desc[UR20][R8.64], R16 ;  /* 0x0000001008003986 */ /* 0x000fe2000c101514 */
[----:B------:R-:W-:-:S02]  /*6640*/  ISETP.LT.AND P3, PT, R0, UR14, !P0 ;  /* 0x0000000e00007c0c */ /* 0x000fc4000c761270 */
[----:B------:R-:W-:Y:S01]  /*6650*/  PRMT R0, R97, 0x7632, R0 ;  /* 0x0000763261007816 */ /* 0x000fe20000000000 */
[----:B------:R3:W-:Y:S01]  /*6660*/  @P6 STG.E.U16 desc[UR20][R10.64], R33 ;  /* 0x000000210a006986 */ /* 0x0007e2000c101514 */
[----:B------:R-:W-:Y:S01]  /*6670*/  ISETP.LT.AND P6, PT, R137, UR14, !P1 ;  /* 0x0000000e89007c0c */ /* 0x000fe2000cfc1270 */
[----:B0-----:R-:W-:Y:S01]  /*6680*/  IMAD.WIDE R12, R17, 0x2, R134 ;  /* 0x00000002110c7825 */ /* 0x001fe200078e0286 */
[----:B------:R-:W-:Y:S02]  /*6690*/  ISETP.LT.AND P1, PT, R136, UR14, !P1 ;  /* 0x0000000e88007c0c */ /* 0x000fe4000cf21270 */
[----:B------:R-:W-:Y:S01]  /*66a0*/  PRMT R3, R33, 0x7632, R3 ;  /* 0x0000763221037816 */ /* 0x000fe20000000003 */
[----:B--2---:R-:W-:-:S04]  /*66b0*/  IMAD.WIDE R6, R17, 0x2, R4 ;  /* 0x0000000211067825 */ /* 0x004fc800078e0204 */
[----:B------:R0:W-:Y:S01]  /*66c0*/  @P4 STG.E.U16 desc[UR20][R12.64], R3 ;  /* 0x000000030c004986 */ /* 0x0001e2000c101514 */
[----:B------:R-:W-:Y:S01]  /*66d0*/  ISETP.LT.AND P4, PT, R138, UR14, !P0 ;  /* 0x0000000e8a007c0c */ /* 0x000fe2000c781270 */
[----:B---3--:R-:W-:Y:S01]  /*66e0*/  VIADD R11, R17, UR4 ;  /* 0x00000004110b7c36 */ /* 0x008fe20008000000 */
[----:B------:R-:W-:-:S03]  /*66f0*/  PRMT R10, R34, 0x7632, R10 ;  /* 0x00007632220a7816 */ /* 0x000fc6000000000a */
[----:B------:R-:W-:-:S04]  /*6700*/  IMAD.WIDE R8, R11, 0x2, R132 ;  /* 0x000000020b087825 */ /* 0x000fc800078e0284 */
[----:B0-----:R-:W-:-:S04]  /*6710*/  IMAD.WIDE R2, R17, 0x2, R36 ;  /* 0x0000000211027825 */ /* 0x001fc800078e0224 */
[----:B------:R-:W-:Y:S01]  /*6720*/  VIADD R13, R11, UR4 ;  /* 0x000000040b0d7c36 */ /* 0x000fe20008000000 */
[----:B------:R0:W-:Y:S01]  /*6730*/  @P6 STG.E.U16 desc[UR20][R2.64], R97 ;  /* 0x0000006102006986 */ /* 0x0001e2000c101514 */
[----:B------:R-:W-:Y:S02]  /*6740*/  ISETP.LT.AND P6, PT, R138, UR14, !P2 ;  /* 0x0000000e8a007c0c */ /* 0x000fe4000d7c1270 */
[----:B------:R-:W-:Y:S01]  /*6750*/  IMAD.WIDE R132, R13, 0x2, R132 ;  /* 0x000000020d847825 */ /* 0x000fe200078e0284 */
[----:B------:R2:W-:Y:S01]  /*6760*/  @P1 STG.E.U16 desc[UR20][R6.64], R0 ;  /* 0x0000000006001986 */ /* 0x0005e2000c101514 */
[C---:B------:R-:W-:Y:S02]  /*6770*/  ISETP.LT.AND P1, PT, R137.reuse, UR14, !P2 ;  /* 0x0000000e89007c0c */ /* 0x040fe4000d721270 */
[----:B------:R-:W-:Y:S01]  /*6780*/  ISETP.LT.AND P2, PT, R136, UR14, !P2 ;  /* 0x0000000e88007c0c */ /* 0x000fe2000d741270 */
[----:B------:R3:W-:Y:S01]  /*6790*/  @P3 STG.E.U16 desc[UR20][R8.64], R34 ;  /* 0x0000002208003986 */ /* 0x0007e2000c101514 */
[----:B------:R-:W-:-:S02]  /*67a0*/  ISETP.LT.AND P3, PT, R137, UR14, !P0 ;  /* 0x0000000e89007c0c */ /* 0x000fc4000c761270 */
[----:B------:R-:W-:Y:S01]  /*67b0*/  ISETP.LT.AND P0, PT, R136, UR14, !P0 ;  /* 0x0000000e88007c0c */ /* 0x000fe2000c701270 */
[----:B0-----:R-:W-:-:S04]  /*67c0*/  IMAD.WIDE R2, R11, 0x2, R134 ;  /* 0x000000020b027825 */ /* 0x001fc800078e0286 */
[C---:B--2---:R-:W-:Y:S01]  /*67d0*/  IMAD.WIDE R6, R11.reuse, 0x2, R36 ;  /* 0x000000020b067825 */ /* 0x044fe200078e0224 */
[----:B------:R-:W-:Y:S01]  /*67e0*/  PRMT R0, R98, 0x7632, R0 ;  /* 0x0000763262007816 */ /* 0x000fe20000000000 */
[----:B------:R0:W-:Y:S02]  /*67f0*/  @P4 STG.E.U16 desc[UR20][R2.64], R10 ;  /* 0x0000000a02004986 */ /* 0x0001e4000c101514 */
[----:B---3--:R-:W-:Y:S02]  /*6800*/  IMAD.WIDE R8, R11, 0x2, R4 ;  /* 0x000000020b087825 */ /* 0x008fe400078e0204 */
[----:B------:R2:W-:Y:S02]  /*6810*/  @P3 STG.E.U16 desc[UR20][R6.64], R98 ;  /* 0x0000006206003986 */ /* 0x0005e4000c101514 */
[C---:B------:R-:W-:Y:S02]  /*6820*/  IMAD.WIDE R134, R13.reuse, 0x2, R134 ;  /* 0x000000020d867825 */ /* 0x040fe400078e0286 */
[----:B------:R2:W-:Y:S02]  /*6830*/  @P0 STG.E.U16 desc[UR20][R8.64], R0 ;  /* 0x0000000008000986 */ /* 0x0005e4000c101514 */
[----:B------:R-:W-:Y:S01]  /*6840*/  IMAD.WIDE R36, R13, 0x2, R36 ;  /* 0x000000020d247825 */ /* 0x000fe200078e0224 */
[----:B0-----:R-:W-:Y:S01]  /*6850*/  PRMT R3, R99, 0x7632, R3 ;  /* 0x0000763263037816 */ /* 0x001fe20000000003 */
[----:B------:R2:W-:Y:S02]  /*6860*/  @P5 STG.E.U16 desc[UR20][R132.64], R35 ;  /* 0x0000002384005986 */ /* 0x0005e4000c101514 */
[----:B------:R-:W-:-:S02]  /*6870*/  IMAD.WIDE R4, R13, 0x2, R4 ;  /* 0x000000020d047825 */ /* 0x000fc400078e0204 */
[----:B------:R2:W-:Y:S04]  /*6880*/  @P6 STG.E.U16 desc[UR20][R134.64], R67 ;  /* 0x0000004386006986 */ /* 0x0005e8000c101514 */
[----:B------:R2:W-:Y:S04]  /*6890*/  @P1 STG.E.U16 desc[UR20][R36.64], R99 ;  /* 0x0000006324001986 */ /* 0x0005e8000c101514 */
[----:B------:R2:W-:Y:S01]  /*68a0*/  @P2 STG.E.U16 desc[UR20][R4.64], R3 ;  /* 0x0000000304002986 */ /* 0x0005e2000c101514 */
[----:B-1----:R-:W-:Y:S06]  /*68b0*/  BAR.SYNC.DEFER_BLOCKING 0x0 ;  /* 0x0000000000007b1d */ /* 0x002fec0000010000 */
[----:B------:R-:W-:Y:S05]  /*68c0*/  BRA.U UP0, `(.L_x_13) ;  /* 0x0000000100a07547 */ /* 0x000fea000b800000 */
[----:B------:R-:W0:Y:S01]  /*68d0*/  S2UR UR5, SR_CgaCtaId ;  /* 0x00000000000579c3 */ /* 0x000e220000008800 */
[----:B------:R-:W-:Y:S01]  /*68e0*/  NOP ;  /* 0x0000000000007918 */ /* 0x000fe20000000000 */
[----:B------:R-:W-:Y:S01]  /*68f0*/  UMOV UR4, 0x50 ;  /* 0x0000005000047882 */ /* 0x000fe20000000000 */
[----:B--2---:R-:W-:Y:S02]  /*6900*/  IMAD.U32 R0, RZ, RZ, UR8 ;  /* 0x00000008ff007e24 */ /* 0x004fe4000f8e00ff */
[----:B------:R-:W-:Y:S02]  /*6910*/  IMAD.MOV.U32 R3, RZ, RZ, 0xf ;  /* 0x0000000fff037424 */ /* 0x000fe400078e00ff */
[----:B------:R-:W-:Y:S01]  /*6920*/  IMAD.MOV.U32 R7, RZ, RZ, 0x1 ;  /* 0x00000001ff077424 */ /* 0x000fe200078e00ff */
[----:B------:R-:W-:-:S04]  /*6930*/  LOP3.LUT R0, R0, 0xffff, RZ, 0xc0, !PT ;  /* 0x0000ffff00007812 */ /* 0x000fc800078ec0ff */
[----:B------:R-:W-:-:S05]  /*6940*/  SHF.R.U32.HI R0, RZ, 0x5, R0 ;  /* 0x00000005ff007819 */ /* 0x000fca0000011600 */
[----:B------:R-:W-:Y:S01]  /*6950*/  VIADD R2, R0, 0x10 ;  /* 0x0000001000027836 */ /* 0x000fe20000000000 */
[----:B------:R-:W-:Y:S01]  /*6960*/  SHF.L.U32 R0, R3, R0, RZ ;  /* 0x0000000003007219 */ /* 0x000fe200000006ff */
[----:B0-----:R-:W-:-:S03]  /*6970*/  ULEA UR6, UR5, UR4, 0x18 ;  /* 0x0000000405067291 */ /* 0x001fc6000f8ec0ff */
[----:B------:R-:W-:-:S04]  /*6980*/  SHF.L.U32 R3, R7, R2, RZ ;  /* 0x0000000207037219 */ /* 0x000fc800000006ff */
[----:B------:R-:W-:Y:S02]  /*6990*/  LOP3.LUT R0, R3, R0, RZ, 0xfc, !PT ;  /* 0x0000000003007212 */ /* 0x000fe400078efcff */
[----:B------:R-:W0:Y:S02]  /*69a0*/  LDS R5, [UR6] ;  /* 0x00000006ff057984 */ /* 0x000e240008000800 */
[C---:B------:R-:W-:Y:S02]  /*69b0*/  LOP3.LUT R2, R0.reuse, 0xffff, RZ, 0xc0, !PT ;  /* 0x0000ffff00027812 */ /* 0x040fe400078ec0ff */
[----:B0-----:R-:W-:-:S04]  /*69c0*/  LOP3.LUT R3, R0, 0xffff, R5, 0x80, !PT ;  /* 0x0000ffff00037812 */ /* 0x001fc800078e8005 */
[----:B------:R-:W-:-:S13]  /*69d0*/  ISETP.NE.AND P0, PT, R3, R2, PT ;  /* 0x000000020300720c */ /* 0x000fda0003f05270 */
[----:B------:R-:W-:Y:S05]  /*69e0*/  @P0 BRA `(.L_x_14) ;  /* 0x0000000000500947 */ /* 0x000fea0003800000 */
[----:B------:R-:W-:Y:S02]  /*69f0*/  SHF.R.U32.HI R5, RZ, 0x10, R5 ;  /* 0x00000010ff057819 */ /* 0x000fe40000011605 */
[----:B------:R-:W-:-:S04]  /*6a00*/  SHF.R.U32.HI R2, RZ, 0x10, R0 ;  /* 0x00000010ff027819 */ /* 0x000fc80000011600 */
[----:B------:R-:W-:-:S04]  /*6a10*/  LOP3.LUT R5, R5, R2, RZ, 0xc0, !PT ;  /* 0x0000000205057212 */ /* 0x000fc800078ec0ff */
[----:B------:R-:W-:-:S13]  /*6a20*/  ISETP.NE.AND P0, PT, R5, R2, PT ;  /* 0x000000020500720c */ /* 0x000fda0003f05270 */
[----:B------:R-:W-:Y:S05]  /*6a30*/  @P0 BRA `(.L_x_15) ;  /* 0x0000000000300947 */ /* 0x000fea0003800000 */
[----:B------:R-:W-:Y:S01]  /*6a40*/  R2UR UR4, R0 ;  /* 0x00000000000472ca */ /* 0x000fe200000e0000 */
[----:B------:R-:W-:Y:S01]  /*6a50*/  VOTEU.ANY UR5, UPT, PT ;  /* 0x0000000000057886 */ /* 0x000fe200038e0100 */
[----:B------:R-:W0:Y:S01]  /*6a60*/  S2R R0, SR_LANEID ;  /* 0x0000000000007919 */ /* 0x000e220000000000 */
[----:B------:R-:W-:-:S10]  /*6a70*/  UFLO.U32 UR5, UR5 ;  /* 0x00000005000572bd */ /* 0x000fd400080e0000 */
[----:B------:R-:W-:-:S06]  /*6a80*/  ULOP3.LUT UR4, URZ, UR4, URZ, 0x33, !UPT ;  /* 0x00000004ff047292 */ /* 0x000fcc000f8e33ff */
[----:B------:R-:W-:-:S04]  /*6a90*/  IMAD.U32 R2, RZ, RZ, UR4 ;  /* 0x00000004ff027e24 */ /* 0x000fc8000f8e00ff */
[----:B------:R-:W1:Y:S02]  /*6aa0*/  REDUX UR7, R2 ;  /* 0x00000000020773c4 */ /* 0x000e640000000000 */
[----:B------:R3:W-:Y:S01]  /*6ab0*/  UTCATOMSWS.AND URZ, UR4 ;  /* 0x0000000400ff79e3 */ /* 0x0007e20008000000 */
[----:B0-----:R-:W-:Y:S01]  /*6ac0*/  ISETP.EQ.U32.AND P0, PT, R0, UR5, PT ;  /* 0x0000000500007c0c */ /* 0x001fe2000bf02070 */
[----:B-1----:R-:W-:-:S12]  /*6ad0*/  IMAD.U32 R0, RZ, RZ, UR7 ;  /* 0x00000007ff007e24 */ /* 0x002fd8000f8e00ff */
[----:B------:R3:W-:Y:S01]  /*6ae0*/  @P0 ATOMS.AND RZ, [UR6], R0 ;  /* 0x00000000ffff098c */ /* 0x0007e2000a800006 */
[----:B------:R-:W-:Y:S05]  /*6af0*/  BRA `(.L_x_13) ;  /* 0x0000000000147947 */ /* 0x000fea0003800000 */
.L_x_15:
[----:B------:R-:W-:-:S07]  /*6b00*/  MOV R2, 0x6b20 ;  /* 0x00006b2000027802 */ /* 0x000fce0000000f00 */
[----:B------:R-:W-:Y:S05]  /*6b10*/  CALL.REL.NOINC `($__internal_0_$__cuda_sm10x_tcgen05_guardrail_trap_col_being_dealloced_not_returned_by_alloc) ;  /* 0x00000000002c7944 */ /* 0x000fea0003c00000 */
[----:B------:R-:W-:Y:S05]  /*6b20*/  BRA `(.L_x_13) ;  /* 0x0000000000087947 */ /* 0x000fea0003800000 */
.L_x_14:
[----:B------:R-:W-:-:S07]  /*6b30*/  MOV R2, 0x6b50 ;  /* 0x00006b5000027802 */ /* 0x000fce0000000f00 */
[----:B------:R-:W-:Y:S05]  /*6b40*/  CALL.REL.NOINC `($__internal_2_$__cuda_sm10x_tcgen05_guardrail_trap_unallocated_columns_being_dealloced) ;  /* 0x0000000000387944 */ /* 0x000fea0003c00000 */
.L_x_13:
[----:B------:R-:W-:Y:S01]  /*6b50*/  NOP ;  /* 0x0000000000007918 */ /* 0x000fe20000000000 */
[----:B---3--:R-:W-:Y:S05]  /*6b60*/  EXIT ;  /* 0x000000000000794d */ /* 0x008fea0003800000 */
.L_x_8:
[----:B------:R-:W0:Y:S02]  /*6b70*/  SYNCS.PHASECHK.TRANS64.TRYWAIT P1, [UR6], R10 ;  /* 0x0000000aff0075a7 */ /* 0x000e240008021106 */
[----:B0-----:R-:W-:Y:S05]  /*6b80*/  @!P1 BRA `(.L_x_8) ;  /* 0xfffffffc00f89947 */ /* 0x001fea000383ffff */
[----:B------:R-:W-:Y:S05]  /*6b90*/  BRA `(.L_x_16) ;  /* 0xffffffc000407947 */ /* 0x000fea000383ffff */
.L_x_12:
[----:B------:R-:W0:Y:S02]  /*6ba0*/  SYNCS.PHASECHK.TRANS64.TRYWAIT P0, [UR6], R3 ;  /* 0x00000003ff0075a7 */ /* 0x000e240008001106 */
[----:B0-----:R-:W-:Y:S05]  /*6bb0*/  @!P0 BRA `(.L_x_12) ;  /* 0xfffffffc00f88947 */ /* 0x001fea000383ffff */
[----:B------:R-:W-:Y:S05]  /*6bc0*/  BRA `(.L_x_11) ;  /* 0xffffffd400687947 */ /* 0x000fea000383ffff */
        .weak           $__internal_0_$__cuda_sm10x_tcgen05_guardrail_trap_col_being_dealloced_not_returned_by_alloc
        .type           $__internal_0_$__cuda_sm10x_tcgen05_guardrail_trap_col_being_dealloced_not_returned_by_alloc,@function
        .size           $__internal_0_$__cuda_sm10x_tcgen05_guardrail_trap_col_being_dealloced_not_returned_by_alloc,($__internal_1_$__cuda_sm10x_tcgen05_guardrail_trap_phase_invalid_during_alloc - $__internal_0_$__cuda_sm10x_tcgen05_guardrail_trap_col_being_dealloced_not_returned_by_alloc)
$__internal_0_$__cuda_sm10x_tcgen05_guardrail_trap_col_being_dealloced_not_returned_by_alloc:
[----:B------:R-:W-:Y:S05]  /*6bd0*/  BPT.TRAP 0x1 ;  /* 0x000000040000795c */ /* 0x000fea0000300000 */
[----:B------:R-:W-:-:S04]  /*6be0*/  IMAD.MOV.U32 R3, RZ, RZ, 0x0 ;  /* 0x00000000ff037424 */ /* 0x000fc800078e00ff */
[----:B------:R-:W-:Y:S05]  /*6bf0*/  RET.REL.NODEC R2 `(matmul_kernel) ;  /* 0xffffff9402007950 */ /* 0x000fea0003c3ffff */
        .weak           $__internal_1_$__cuda_sm10x_tcgen05_guardrail_trap_phase_invalid_during_alloc
        .type           $__internal_1_$__cuda_sm10x_tcgen05_guardrail_trap_phase_invalid_during_alloc,@function
        .size           $__internal_1_$__cuda_sm10x_tcgen05_guardrail_trap_phase_invalid_during_alloc,($__internal_2_$__cuda_sm10x_tcgen05_guardrail_trap_unallocated_columns_being_dealloced - $__internal_1_$__cuda_sm10x_tcgen05_guardrail_trap_phase_invalid_during_alloc)
$__internal_1_$__cuda_sm10x_tcgen05_guardrail_trap_phase_invalid_during_alloc:
[----:B------:R-:W-:Y:S05]  /*6c00*/  BPT.TRAP 0x1 ;  /* 0x000000040000795c */ /* 0x000fea0000300000 */
[----:B------:R-:W-:-:S04]  /*6c10*/  IMAD.MOV.U32 R5, RZ, RZ, 0x0 ;  /* 0x00000000ff057424 */ /* 0x000fc800078e00ff */
[----:B------:R-:W-:Y:S05]  /*6c20*/  RET.REL.NODEC R4 `(matmul_kernel) ;  /* 0xffffff9004f47950 */ /* 0x000fea0003c3ffff */
        .weak           $__internal_2_$__cuda_sm10x_tcgen05_guardrail_trap_unallocated_columns_being_dealloced
        .type           $__internal_2_$__cuda_sm10x_tcgen05_guardrail_trap_unallocated_columns_being_dealloced,@function
        .size           $__internal_2_$__cuda_sm10x_tcgen05_guardrail_trap_unallocated_columns_being_dealloced,(.L_x_20 - $__internal_2_$__cuda_sm10x_tcgen05_guardrail_trap_unallocated_columns_being_dealloced)
$__internal_2_$__cuda_sm10x_tcgen05_guardrail_trap_unallocated_columns_being_dealloced:
[----:B------:R-:W-:Y:S05]  /*6c30*/  BPT.TRAP 0x1 ;  /* 0x000000040000795c */ /* 0x000fea0000300000 */
[----:B------:R-:W-:-:S04]  /*6c40*/  IMAD.MOV.U32 R3, RZ, RZ, 0x0 ;  /* 0x00000000ff037424 */ /* 0x000fc800078e00ff */
[----:B------:R-:W-:Y:S05]  /*6c50*/  RET.REL.NODEC R2 `(matmul_kernel) ;  /* 0xffffff9002e87950 */ /* 0x000fea0003c3ffff */
.L_x_17:
[----:B------:R-:W-:-:S00]  /*6c60*/  BRA `(.L_x_17) ;  /* 0xfffffffc00fc7947 */ /* 0x000fc0000383ffff */
[----:B------:R-:W-:-:S00]  /*6c70*/  NOP ;  /* 0x0000000000007918 */ /* 0x000fc00000000000 */
        /* <DEDUP_REMOVED lines=8> */
.L_x_20:


//--------------------- .nv.shared.matmul_kernel  --------------------------
	.section	.nv.shared.matmul_kernel,"aw",@nobits
	.sectionflags	@""
	.align	16
	.zero		1024


//--------------------- .nv.shared.reserved.0     --------------------------
	.section	.nv.shared.reserved.0,"aw",@nobits
	.align	8
	.weak		__nv_reservedSMEM_offset_0_alias
	.size		__nv_reservedSMEM_offset_0_alias, 0, 64
	.other		__nv_reservedSMEM_offset_0_alias,@"STO_CUDA_RESERVED_SHARED STV_DEFAULT"
__nv_reservedSMEM_offset_0_alias:
	.zero		0
.nv.shared.reserved.0:
	.zero		64
	.weak		__nv_reservedSMEM_allocation_phase
	.type		__nv_reservedSMEM_allocation_phase,@object
	.size		__nv_reservedSMEM_allocation_phase,(.L_0 - __nv_reservedSMEM_allocation_phase)
__nv_reservedSMEM_allocation_phase:
	.zero		1
.L_0:
	.zero		7
	.weak		__nv_reservedSMEM_devtool_atexit_pc
	.type		__nv_reservedSMEM_devtool_atexit_pc,@object
	.size		__nv_reservedSMEM_devtool_atexit_pc,(__nv_reservedSMEM_allocation_mask - __nv_reservedSMEM_devtool_atexit_pc)
__nv_reservedSMEM_devtool_atexit_pc:
	.zero		8
	.weak		__nv_reservedSMEM_allocation_mask
	.type		__nv_reservedSMEM_allocation_mask,@object
	.size		__nv_reservedSMEM_allocation_mask,(.L_2 - __nv_reservedSMEM_allocation_mask)
__nv_reservedSMEM_allocation_mask:
	.zero		4
.L_2:


//--------------------- .nv.constant0.matmul_kernel --------------------------
	.section	.nv.constant0.matmul_kernel,"a",@progbits
	.sectionflags	@""
	.align	4
.nv.constant0.matmul_kernel:
	.zero		976


//--------------------- SYMBOLS --------------------------

	.type		.nv.reservedSmem.offset0,@object
	.size		.nv.reservedSmem.offset0,0x4
	.type		.nv.reservedSmem.cap,@object
	.size		.nv.reservedSmem.cap,0x4
